	.headerflags	@"EF_CUDA_TEXMODE_UNIFIED EF_CUDA_64BIT_ADDRESS EF_CUDA_ACCELERATORS EF_CUDA_SM90 EF_CUDA_VIRTUAL_SM(EF_CUDA_SM90)"
	.elftype	@"ET_EXEC"


//--------------------- .nv.info                  --------------------------
	.section	.nv.info,"",@"SHT_CUDA_INFO"
	.align	4


	//----- nvinfo : EIATTR_REGCOUNT
	.align		4
        /*0000*/ 	.byte	0x04, 0x2f
        /*0002*/ 	.short	(.L_1 - .L_0)
	.align		4
.L_0:
        /*0004*/ 	.word	index@(triton_mm)
        /*0008*/ 	.word	0x0000007a


	//----- nvinfo : EIATTR_MIN_STACK_SIZE
	.align		4
.L_1:
        /*000c*/ 	.byte	0x04, 0x12
        /*000e*/ 	.short	(.L_3 - .L_2)
	.align		4
.L_2:
        /*0010*/ 	.word	index@(triton_mm)
        /*0014*/ 	.word	0x00000000


	//----- nvinfo : EIATTR_FRAME_SIZE
	.align		4
.L_3:
        /*0018*/ 	.byte	0x04, 0x11
        /*001a*/ 	.short	(.L_5 - .L_4)
	.align		4
.L_4:
        /*001c*/ 	.word	index@(triton_mm)
        /*0020*/ 	.word	0x00000000


	//----- nvinfo : EIATTR_MIN_STACK_SIZE
	.align		4
.L_5:
        /*0024*/ 	.byte	0x04, 0x12
        /*0026*/ 	.short	(.L_7 - .L_6)
	.align		4
.L_6:
        /*0028*/ 	.word	index@(triton_mm)
        /*002c*/ 	.word	0x00000000
.L_7:


//--------------------- .nv.info.triton_mm        --------------------------
	.section	.nv.info.triton_mm,"",@"SHT_CUDA_INFO"
	.sectionflags	@""
	.align	4


	//----- nvinfo : EIATTR_CUDA_API_VERSION
	.align		4
        /*0000*/ 	.byte	0x04, 0x37
        /*0002*/ 	.short	(.L_9 - .L_8)
.L_8:
        /*0004*/ 	.word	0x0000007c


	//----- nvinfo : EIATTR_KPARAM_INFO
	.align		4
.L_9:
        /*0008*/ 	.byte	0x04, 0x17
        /*000a*/ 	.short	(.L_11 - .L_10)
.L_10:
        /*000c*/ 	.word	0x00000000
        /*0010*/ 	.short	0x0003
        /*0012*/ 	.short	0x0018
        /*0014*/ 	.byte	0x00, 0xf0, 0x11, 0x00


	//----- nvinfo : EIATTR_KPARAM_INFO
	.align		4
.L_11:
        /*0018*/ 	.byte	0x04, 0x17
        /*001a*/ 	.short	(.L_13 - .L_12)
.L_12:
        /*001c*/ 	.word	0x00000000
        /*0020*/ 	.short	0x0002
        /*0022*/ 	.short	0x0010
        /*0024*/ 	.byte	0x00, 0xf0, 0x21, 0x00


	//----- nvinfo : EIATTR_KPARAM_INFO
	.align		4
.L_13:
        /*0028*/ 	.byte	0x04, 0x17
        /*002a*/ 	.short	(.L_15 - .L_14)
.L_14:
        /*002c*/ 	.word	0x00000000
        /*0030*/ 	.short	0x0001
        /*0032*/ 	.short	0x0008
        /*0034*/ 	.byte	0x00, 0xf0, 0x21, 0x00


	//----- nvinfo : EIATTR_KPARAM_INFO
	.align		4
.L_15:
        /*0038*/ 	.byte	0x04, 0x17
        /*003a*/ 	.short	(.L_17 - .L_16)
.L_16:
        /*003c*/ 	.word	0x00000000
        /*0040*/ 	.short	0x0000
        /*0042*/ 	.short	0x0000
        /*0044*/ 	.byte	0x00, 0xf0, 0x21, 0x00


	//----- nvinfo : EIATTR_SPARSE_MMA_MASK
	.align		4
.L_17:
        /*0048*/ 	.byte	0x03, 0x50
        /*004a*/ 	.short	0x0000


	//----- nvinfo : EIATTR_MAXREG_COUNT
	.align		4
        /*004c*/ 	.byte	0x03, 0x1b
        /*004e*/ 	.short	0x00ff


	//----- nvinfo : EIATTR_COOP_GROUP_MASK_REGIDS
	.align		4
        /*0050*/ 	.byte	0x04, 0x29
        /*0052*/ 	.short	(.L_19 - .L_18)


	//   ....[0]....
.L_18:
        /*0054*/ 	.word	0xffffffff


	//----- nvinfo : EIATTR_COOP_GROUP_INSTR_OFFSETS
	.align		4
.L_19:
        /*0058*/ 	.byte	0x04, 0x28
        /*005a*/ 	.short	(.L_21 - .L_20)


	//   ....[0]....
.L_20:
        /*005c*/ 	.word	0x00001140


	//----- nvinfo : EIATTR_EXIT_INSTR_OFFSETS
	.align		4
.L_21:
        /*0060*/ 	.byte	0x04, 0x1c
        /*0062*/ 	.short	(.L_23 - .L_22)


	//   ....[0]....
.L_22:
        /*0064*/ 	.word	0x00001f20


	//   ....[1]....
        /*0068*/ 	.word	0x00001f70


	//----- nvinfo : EIATTR_MAX_THREADS
	.align		4
.L_23:
        /*006c*/ 	.byte	0x04, 0x05
        /*006e*/ 	.short	(.L_25 - .L_24)
.L_24:
        /*0070*/ 	.word	0x00000080
        /*0074*/ 	.word	0x00000001
        /*0078*/ 	.word	0x00000001


	//----- nvinfo : EIATTR_CBANK_PARAM_SIZE
	.align		4
.L_25:
        /*007c*/ 	.byte	0x03, 0x19
        /*007e*/ 	.short	0x001c


	//----- nvinfo : EIATTR_PARAM_CBANK
	.align		4
        /*0080*/ 	.byte	0x04, 0x0a
        /*0082*/ 	.short	(.L_27 - .L_26)
	.align		4
.L_26:
        /*0084*/ 	.word	index@(.nv.constant0.triton_mm)
        /*0088*/ 	.short	0x0210
        /*008a*/ 	.short	0x001c


	//----- nvinfo : EIATTR_SW_WAR
	.align		4
.L_27:
        /*008c*/ 	.byte	0x04, 0x36
        /*008e*/ 	.short	(.L_29 - .L_28)
.L_28:
        /*0090*/ 	.word	0x00000008
.L_29:


//--------------------- .nv.callgraph             --------------------------
	.section	.nv.callgraph,"",@"SHT_CUDA_CALLGRAPH"
	.align	4
	.sectionentsize	8
	.align		4
        /*0000*/ 	.word	0x00000000
	.align		4
        /*0004*/ 	.word	0xffffffff
	.align		4
        /*0008*/ 	.word	0x00000000
	.align		4
        /*000c*/ 	.word	0xfffffffe
	.align		4
        /*0010*/ 	.word	0x00000000
	.align		4
        /*0014*/ 	.word	0xfffffffd
	.align		4
        /*0018*/ 	.word	0x00000000
	.align		4
        /*001c*/ 	.word	0xfffffffc


//--------------------- .text.triton_mm           --------------------------
	.section	.text.triton_mm,"ax",@progbits
	.sectionflags	@"SHF_BARRIERS=1"
	.align	128
        .global         triton_mm
        .type           triton_mm,@function
        .size           triton_mm,(.L_x_2 - triton_mm)
        .other          triton_mm,@"STO_CUDA_ENTRY STV_DEFAULT"
triton_mm:
.text.triton_mm:
[----:B------:R-:W1:Y:S01]  /*0000*/  LDC R1, c[0x0][0x28] ;  /* 0x00000a00ff017b82 */ /* 0x000e620000000800 */
[----:B------:R-:W2:Y:S01]  /*0010*/  S2R R9, SR_CTAID.X ;  /* 0x0000000000097919 */ /* 0x000ea20000002500 */
[----:B------:R-:W-:-:S06]  /*0020*/  IMAD.MOV.U32 R5, RZ, RZ, -0x8 ;  /* 0xfffffff8ff057424 */ /* 0x000fcc00078e00ff */
[----:B------:R-:W3:Y:S01]  /*0030*/  LDC.64 R30, c[0x0][0x210] ;  /* 0x00008400ff1e7b82 */ /* 0x000ee20000000a00 */
[----:B------:R-:W-:Y:S01]  /*0040*/  ULDC.64 UR4, c[0x0][0x210] ;  /* 0x0000840000047ab9 */ /* 0x000fe20000000a00 */
[----:B------:R-:W-:Y:S01]  /*0050*/  ULDC.64 UR18, c[0x0][0x208] ;  /* 0x0000820000127ab9 */ /* 0x000fe20000000a00 */
[----:B------:R-:W-:Y:S01]  /*0060*/  IMAD.MOV.U32 R112, RZ, RZ, -0x40 ;  /* 0xffffffc0ff707424 */ /* 0x000fe200078e00ff */
[----:B------:R-:W-:Y:S02]  /*0070*/  CS2R R46, SRZ ;  /* 0x00000000002e7805 */ /* 0x000fe4000001ff00 */
[----:B------:R-:W-:Y:S02]  /*0080*/  CS2R R48, SRZ ;  /* 0x0000000000307805 */ /* 0x000fe4000001ff00 */
[----:B------:R-:W-:Y:S02]  /*0090*/  CS2R R50, SRZ ;  /* 0x0000000000327805 */ /* 0x000fe4000001ff00 */
[----:B------:R-:W-:Y:S01]  /*00a0*/  CS2R R52, SRZ ;  /* 0x0000000000347805 */ /* 0x000fe2000001ff00 */
[----:B------:R-:W4:Y:S01]  /*00b0*/  S2UR UR14, SR_CgaCtaId ;  /* 0x00000000000e79c3 */ /* 0x000f220000008800 */
[----:B------:R-:W-:-:S02]  /*00c0*/  CS2R R54, SRZ ;  /* 0x0000000000367805 */ /* 0x000fc4000001ff00 */
[----:B------:R-:W-:Y:S02]  /*00d0*/  CS2R R56, SRZ ;  /* 0x0000000000387805 */ /* 0x000fe4000001ff00 */
[----:B------:R-:W-:Y:S02]  /*00e0*/  CS2R R58, SRZ ;  /* 0x00000000003a7805 */ /* 0x000fe4000001ff00 */
[----:B------:R-:W-:Y:S02]  /*00f0*/  CS2R R60, SRZ ;  /* 0x00000000003c7805 */ /* 0x000fe4000001ff00 */
[----:B------:R-:W-:Y:S02]  /*0100*/  CS2R R62, SRZ ;  /* 0x00000000003e7805 */ /* 0x000fe4000001ff00 */
[----:B------:R-:W-:Y:S02]  /*0110*/  CS2R R64, SRZ ;  /* 0x0000000000407805 */ /* 0x000fe4000001ff00 */
        /* <DEDUP_REMOVED lines=10> */
[----:B------:R-:W-:Y:S01]  /*01c0*/  CS2R R86, SRZ ;  /* 0x0000000000567805 */ /* 0x000fe2000001ff00 */
[----:B------:R-:W-:Y:S01]  /*01d0*/  UMOV UR15, 0x1 ;  /* 0x00000001000f7882 */ /* 0x000fe20000000000 */
[----:B------:R-:W-:Y:S01]  /*01e0*/  UMOV UR6, 0xffffffff ;  /* 0xffffffff00067882 */ /* 0x000fe20000000000 */
[----:B--2---:R-:W-:-:S05]  /*01f0*/  IMAD.HI R0, R9, 0x2aaaaaab, RZ ;  /* 0x2aaaaaab09007827 */ /* 0x004fca00078e02ff */
[----:B------:R-:W-:-:S04]  /*0200*/  SHF.R.U32.HI R3, RZ, 0x1f, R0 ;  /* 0x0000001fff037819 */ /* 0x000fc80000011600 */
[----:B------:R-:W-:-:S05]  /*0210*/  LEA.HI.SX32 R0, R0, R3, 0x1b ;  /* 0x0000000300007211 */ /* 0x000fca00078fdaff */
[C---:B------:R-:W-:Y:S02]  /*0220*/  IMAD R2, R0.reuse, R5, 0x40 ;  /* 0x0000004000027424 */ /* 0x040fe400078e0205 */
[----:B------:R-:W-:-:S03]  /*0230*/  IMAD R7, R0, -0xc0, R9 ;  /* 0xffffff4000077824 */ /* 0x000fc600078e0209 */
[----:B------:R-:W-:Y:S02]  /*0240*/  VIMNMX R4, R2, 0x8, PT ;  /* 0x0000000802047848 */ /* 0x000fe40003fe0100 */
[----:B------:R-:W-:Y:S02]  /*0250*/  IABS R6, R7 ;  /* 0x0000000700067213 */ /* 0x000fe40000000000 */
[-C--:B------:R-:W-:Y:S02]  /*0260*/  IABS R8, R4.reuse ;  /* 0x0000000400087213 */ /* 0x080fe40000000000 */
[-C--:B------:R-:W-:Y:S02]  /*0270*/  IABS R10, R4.reuse ;  /* 0x00000004000a7213 */ /* 0x080fe40000000000 */
[----:B------:R-:W2:Y:S01]  /*0280*/  I2F.RP R5, R8 ;  /* 0x0000000800057306 */ /* 0x000ea20000209400 */
[----:B------:R-:W-:Y:S02]  /*0290*/  LOP3.LUT R7, R7, R4, RZ, 0x3c, !PT ;  /* 0x0000000407077212 */ /* 0x000fe400078e3cff */
[----:B------:R-:W-:-:S02]  /*02a0*/  IMAD.MOV R10, RZ, RZ, -R10 ;  /* 0x000000ffff0a7224 */ /* 0x000fc400078e0a0a */
[----:B------:R-:W-:-:S03]  /*02b0*/  ISETP.GE.AND P3, PT, R7, RZ, PT ;  /* 0x000000ff0700720c */ /* 0x000fc60003f66270 */
[----:B--2---:R-:W2:Y:S02]  /*02c0*/  MUFU.RCP R5, R5 ;  /* 0x0000000500057308 */ /* 0x004ea40000001000 */
[----:B--2---:R-:W-:-:S06]  /*02d0*/  VIADD R2, R5, 0xffffffe ;  /* 0x0ffffffe05027836 */ /* 0x004fcc0000000000 */
[----:B------:R2:W5:Y:S02]  /*02e0*/  F2I.FTZ.U32.TRUNC.NTZ R3, R2 ;  /* 0x0000000200037305 */ /* 0x000564000021f000 */
[----:B--2---:R-:W-:Y:S02]  /*02f0*/  IMAD.MOV.U32 R2, RZ, RZ, RZ ;  /* 0x000000ffff027224 */ /* 0x004fe400078e00ff */
[----:B-1---5:R-:W-:-:S04]  /*0300*/  IMAD.MOV R11, RZ, RZ, -R3 ;  /* 0x000000ffff0b7224 */ /* 0x022fc800078e0a03 */
[----:B------:R-:W-:-:S04]  /*0310*/  IMAD R11, R11, R8, RZ ;  /* 0x000000080b0b7224 */ /* 0x000fc800078e02ff */
[----:B------:R-:W-:Y:S01]  /*0320*/  IMAD.HI.U32 R3, R3, R11, R2 ;  /* 0x0000000b03037227 */ /* 0x000fe200078e0002 */
[----:B------:R-:W-:-:S05]  /*0330*/  IABS R2, R9 ;  /* 0x0000000900027213 */ /* 0x000fca0000000000 */
[----:B------:R-:W-:-:S04]  /*0340*/  IMAD.HI.U32 R5, R3, R6, RZ ;  /* 0x0000000603057227 */ /* 0x000fc800078e00ff */
[----:B------:R-:W-:Y:S02]  /*0350*/  IMAD R6, R5, R10, R6 ;  /* 0x0000000a05067224 */ /* 0x000fe400078e0206 */
[----:B------:R-:W-:-:S03]  /*0360*/  IMAD.HI.U32 R3, R3, R2, RZ ;  /* 0x0000000203037227 */ /* 0x000fc600078e00ff */
[C---:B------:R-:W-:Y:S01]  /*0370*/  ISETP.GT.U32.AND P2, PT, R8.reuse, R6, PT ;  /* 0x000000060800720c */ /* 0x040fe20003f44070 */
[----:B------:R-:W-:Y:S02]  /*0380*/  IMAD R3, R3, R10, R2 ;  /* 0x0000000a03037224 */ /* 0x000fe400078e0202 */
[----:B------:R-:W1:Y:S03]  /*0390*/  S2R R2, SR_TID.X ;  /* 0x0000000000027919 */ /* 0x000e660000002100 */
[----:B------:R-:W-:-:S07]  /*03a0*/  ISETP.GT.U32.AND P1, PT, R8, R3, PT ;  /* 0x000000030800720c */ /* 0x000fce0003f24070 */
[--C-:B------:R-:W-:Y:S02]  /*03b0*/  @!P2 IMAD.IADD R6, R6, 0x1, -R8.reuse ;  /* 0x000000010606a824 */ /* 0x100fe400078e0a08 */
[----:B------:R-:W-:Y:S01]  /*03c0*/  @!P2 VIADD R5, R5, 0x1 ;  /* 0x000000010505a836 */ /* 0x000fe20000000000 */
[----:B------:R-:W-:Y:S02]  /*03d0*/  ISETP.GE.AND P2, PT, R9, RZ, PT ;  /* 0x000000ff0900720c */ /* 0x000fe40003f46270 */
[----:B------:R-:W-:Y:S01]  /*03e0*/  ISETP.GE.U32.AND P0, PT, R6, R8, PT ;  /* 0x000000080600720c */ /* 0x000fe20003f06070 */
[----:B------:R-:W-:-:S05]  /*03f0*/  @!P1 IMAD.IADD R3, R3, 0x1, -R8 ;  /* 0x0000000103039824 */ /* 0x000fca00078e0a08 */
[----:B------:R-:W-:-:S07]  /*0400*/  ISETP.GT.U32.AND P1, PT, R8, R3, PT ;  /* 0x000000030800720c */ /* 0x000fce0003f24070 */
[----:B------:R-:W-:Y:S01]  /*0410*/  @P0 VIADD R5, R5, 0x1 ;  /* 0x0000000105050836 */ /* 0x000fe20000000000 */
[----:B------:R-:W-:Y:S02]  /*0420*/  ISETP.NE.AND P0, PT, R4, RZ, PT ;  /* 0x000000ff0400720c */ /* 0x000fe40003f05270 */
[----:B------:R-:W-:Y:S01]  /*0430*/  LOP3.LUT R4, RZ, R4, RZ, 0x33, !PT ;  /* 0x00000004ff047212 */ /* 0x000fe200078e33ff */
[----:B------:R-:W-:Y:S01]  /*0440*/  @!P3 IMAD.MOV R5, RZ, RZ, -R5 ;  /* 0x000000ffff05b224 */ /* 0x000fe200078e0a05 */
[----:B-1----:R-:W-:Y:S01]  /*0450*/  SHF.R.U32.HI R6, RZ, 0x3, R2 ;  /* 0x00000003ff067819 */ /* 0x002fe20000011602 */
[----:B------:R-:W-:Y:S01]  /*0460*/  @!P1 IMAD.IADD R3, R3, 0x1, -R8 ;  /* 0x0000000103039824 */ /* 0x000fe200078e0a08 */
[----:B------:R-:W-:Y:S02]  /*0470*/  SHF.R.U32.HI R111, RZ, 0x5, R2 ;  /* 0x00000005ff6f7819 */ /* 0x000fe40000011602 */
[----:B------:R-:W-:Y:S01]  /*0480*/  SEL R99, R4, R5, !P0 ;  /* 0x0000000504637207 */ /* 0x000fe20004000000 */
[----:B------:R-:W-:Y:S01]  /*0490*/  @!P2 IMAD.MOV R3, RZ, RZ, -R3 ;  /* 0x000000ffff03a224 */ /* 0x000fe200078e0a03 */
[----:B------:R-:W-:-:S02]  /*04a0*/  SGXT.U32 R6, R6, 0x4 ;  /* 0x000000040606781a */ /* 0x000fc40000000000 */
[----:B------:R-:W-:Y:S01]  /*04b0*/  LOP3.LUT R111, R111, 0x7fffffc, RZ, 0xc0, !PT ;  /* 0x07fffffc6f6f7812 */ /* 0x000fe200078ec0ff */
[----:B------:R-:W-:Y:S01]  /*04c0*/  IMAD.SHL.U32 R99, R99, 0x80, RZ ;  /* 0x0000008063637824 */ /* 0x000fe200078e00ff */
[----:B------:R-:W-:Y:S02]  /*04d0*/  SEL R3, R4, R3, !P0 ;  /* 0x0000000304037207 */ /* 0x000fe40004000000 */
[----:B------:R-:W-:Y:S02]  /*04e0*/  LOP3.LUT R101, R6, 0x10, RZ, 0xfc, !PT ;  /* 0x0000001006657812 */ /* 0x000fe400078efcff */
[----:B------:R-:W-:Y:S01]  /*04f0*/  LOP3.LUT R5, R99, R6, RZ, 0xfc, !PT ;  /* 0x0000000663057212 */ /* 0x000fe200078efcff */
[----:B------:R-:W-:Y:S01]  /*0500*/  IMAD R100, R0, 0x8, R3 ;  /* 0x0000000800647824 */ /* 0x000fe200078e0203 */
[----:B------:R-:W-:Y:S02]  /*0510*/  LOP3.LUT R7, R99, 0x10, R6, 0xfe, !PT ;  /* 0x0000001063077812 */ /* 0x000fe400078efe06 */
[----:B------:R-:W-:Y:S01]  /*0520*/  LOP3.LUT R8, R99, 0x20, R6, 0xfe, !PT ;  /* 0x0000002063087812 */ /* 0x000fe200078efe06 */
[----:B------:R-:W-:Y:S01]  /*0530*/  IMAD.HI R4, R5, 0x2aaaaaab, RZ ;  /* 0x2aaaaaab05047827 */ /* 0x000fe200078e02ff */
[----:B------:R-:W-:-:S02]  /*0540*/  LOP3.LUT R0, R99, 0x30, R6, 0xfe, !PT ;  /* 0x0000003063007812 */ /* 0x000fc400078efe06 */
[C---:B------:R-:W-:Y:S01]  /*0550*/  LOP3.LUT R102, R6.reuse, 0x20, RZ, 0xfc, !PT ;  /* 0x0000002006667812 */ /* 0x040fe200078efcff */
[----:B------:R-:W-:Y:S01]  /*0560*/  IMAD.HI R9, R7, 0x2aaaaaab, RZ ;  /* 0x2aaaaaab07097827 */ /* 0x000fe200078e02ff */
[----:B------:R-:W-:Y:S02]  /*0570*/  SHF.R.U32.HI R3, RZ, 0x1f, R4 ;  /* 0x0000001fff037819 */ /* 0x000fe40000011604 */
[----:B------:R-:W-:Y:S01]  /*0580*/  LOP3.LUT R103, R6, 0x30, RZ, 0xfc, !PT ;  /* 0x0000003006677812 */ /* 0x000fe200078efcff */
[----:B------:R-:W-:Y:S01]  /*0590*/  IMAD.HI R11, R8, 0x2aaaaaab, RZ ;  /* 0x2aaaaaab080b7827 */ /* 0x000fe200078e02ff */
[----:B------:R-:W-:Y:S02]  /*05a0*/  SHF.R.U32.HI R10, RZ, 0x1f, R9 ;  /* 0x0000001fff0a7819 */ /* 0x000fe40000011609 */
[----:B------:R-:W-:Y:S01]  /*05b0*/  LEA.HI R12, R4, R3, RZ, 0x17 ;  /* 0x00000003040c7211 */ /* 0x000fe200078fb8ff */
[----:B------:R-:W-:Y:S01]  /*05c0*/  IMAD.HI R13, R0, 0x2aaaaaab, RZ ;  /* 0x2aaaaaab000d7827 */ /* 0x000fe200078e02ff */
[----:B------:R-:W-:-:S02]  /*05d0*/  LOP3.LUT R4, R99, 0x50, R6, 0xfe, !PT ;  /* 0x0000005063047812 */ /* 0x000fc400078efe06 */
[----:B------:R-:W-:Y:S01]  /*05e0*/  SHF.R.U32.HI R16, RZ, 0x1f, R11 ;  /* 0x0000001fff107819 */ /* 0x000fe2000001160b */
[----:B------:R-:W-:Y:S01]  /*05f0*/  IMAD R12, R12, -0xc00, R5 ;  /* 0xfffff4000c0c7824 */ /* 0x000fe200078e0205 */
[----:B------:R-:W-:Y:S01]  /*0600*/  LOP3.LUT R3, R99, 0x40, R6, 0xfe, !PT ;  /* 0x0000004063037812 */ /* 0x000fe200078efe06 */
[----:B------:R-:W-:Y:S01]  /*0610*/  IMAD.HI R17, R4, 0x2aaaaaab, RZ ;  /* 0x2aaaaaab04117827 */ /* 0x000fe200078e02ff */
[----:B------:R-:W-:Y:S02]  /*0620*/  LEA.HI R14, R9, R10, RZ, 0x17 ;  /* 0x0000000a090e7211 */ /* 0x000fe400078fb8ff */
[----:B------:R-:W-:Y:S01]  /*0630*/  LOP3.LUT R10, R99, 0x70, R6, 0xfe, !PT ;  /* 0x00000070630a7812 */ /* 0x000fe200078efe06 */
[----:B------:R-:W-:Y:S01]  /*0640*/  IMAD.HI R15, R3, 0x2aaaaaab, RZ ;  /* 0x2aaaaaab030f7827 */ /* 0x000fe200078e02ff */
[----:B------:R-:W-:Y:S02]  /*0650*/  LEA.HI R11, R11, R16, RZ, 0x17 ;  /* 0x000000100b0b7211 */ /* 0x000fe400078fb8ff */
[----:B------:R-:W-:Y:S01]  /*0660*/  LOP3.LUT R9, R99, 0x60, R6, 0xfe, !PT ;  /* 0x0000006063097812 */ /* 0x000fe200078efe06 */
[----:B------:R-:W-:Y:S01]  /*0670*/  IMAD.HI R21, R10, 0x2aaaaaab, RZ ;  /* 0x2aaaaaab0a157827 */ /* 0x000fe200078e02ff */
[----:B------:R-:W-:-:S02]  /*0680*/  SHF.R.U32.HI R16, RZ, 0x1f, R13 ;  /* 0x0000001fff107819 */ /* 0x000fc4000001160d */
[----:B------:R-:W-:Y:S01]  /*0690*/  SHF.R.U32.HI R18, RZ, 0x1f, R17 ;  /* 0x0000001fff127819 */ /* 0x000fe20000011611 */
[----:B------:R-:W-:Y:S01]  /*06a0*/  IMAD.HI R19, R9, 0x2aaaaaab, RZ ;  /* 0x2aaaaaab09137827 */ /* 0x000fe200078e02ff */
[----:B------:R-:W-:Y:S02]  /*06b0*/  LEA.HI R13, R13, R16, RZ, 0x17 ;  /* 0x000000100d0d7211 */ /* 0x000fe400078fb8ff */
[----:B------:R-:W-:Y:S01]  /*06c0*/  SHF.R.U32.HI R16, RZ, 0x1f, R15 ;  /* 0x0000001fff107819 */ /* 0x000fe2000001160f */
[----:B------:R-:W-:Y:S01]  /*06d0*/  IMAD R14, R14, -0xc00, R7 ;  /* 0xfffff4000e0e7824 */ /* 0x000fe200078e0207 */
[----:B------:R-:W-:Y:S01]  /*06e0*/  SHF.R.S32.HI R7, RZ, 0x19, R100 ;  /* 0x00000019ff077819 */ /* 0x000fe20000011464 */
[----:B------:R-:W-:Y:S01]  /*06f0*/  IMAD.SHL.U32 R100, R100, 0x40, RZ ;  /* 0x0000004064647824 */ /* 0x000fe200078e00ff */
[----:B------:R-:W-:Y:S01]  /*0700*/  SHF.R.U32.HI R26, RZ, 0x1f, R21 ;  /* 0x0000001fff1a7819 */ /* 0x000fe20000011615 */
[----:B------:R-:W-:Y:S01]  /*0710*/  IMAD.SHL.U32 R5, R2, 0x8, RZ ;  /* 0x0000000802057824 */ /* 0x000fe200078e00ff */
[----:B------:R-:W-:Y:S01]  /*0720*/  LEA.HI R17, R17, R18, RZ, 0x17 ;  /* 0x0000001211117211 */ /* 0x000fe200078fb8ff */
[----:B------:R-:W-:Y:S01]  /*0730*/  IMAD R18, R13, -0xc00, R0 ;  /* 0xfffff4000d127824 */ /* 0x000fe200078e0200 */
[----:B------:R-:W-:Y:S01]  /*0740*/  SHF.R.U32.HI R22, RZ, 0x1f, R19 ;  /* 0x0000001fff167819 */ /* 0x000fe20000011613 */
[----:B------:R-:W1:Y:S01]  /*0750*/  LDC R13, c[0x0][0x228] ;  /* 0x00008a00ff0d7b82 */ /* 0x000e620000000800 */
[----:B------:R-:W-:Y:S01]  /*0760*/  LEA.HI R20, R15, R16, RZ, 0x17 ;  /* 0x000000100f147211 */ /* 0x000fe200078fb8ff */
[----:B------:R-:W-:Y:S01]  /*0770*/  IMAD R16, R11, -0xc00, R8 ;  /* 0xfffff4000b107824 */ /* 0x000fe200078e0208 */
[----:B------:R-:W-:-:S02]  /*0780*/  SGXT R7, R7, 0x1 ;  /* 0x000000010707781a */ /* 0x000fc40000000200 */
[----:B------:R-:W-:Y:S01]  /*0790*/  LOP3.LUT R0, R100, R6, RZ, 0xfc, !PT ;  /* 0x0000000664007212 */ /* 0x000fe200078efcff */
[----:B------:R-:W-:Y:S01]  /*07a0*/  IMAD R20, R20, -0xc00, R3 ;  /* 0xfffff40014147824 */ /* 0x000fe200078e0203 */
[----:B------:R-:W-:Y:S02]  /*07b0*/  LEA.HI R21, R21, R26, RZ, 0x17 ;  /* 0x0000001a15157211 */ /* 0x000fe400078fb8ff */
[----:B------:R-:W-:Y:S01]  /*07c0*/  LEA.HI R24, R19, R22, RZ, 0x17 ;  /* 0x0000001613187211 */ /* 0x000fe200078fb8ff */
[----:B------:R-:W-:Y:S01]  /*07d0*/  IMAD R22, R17, -0xc00, R4 ;  /* 0xfffff40011167824 */ /* 0x000fe200078e0204 */
[----:B------:R-:W-:Y:S01]  /*07e0*/  LEA.HI R3, R7, R0, RZ, 0xc ;  /* 0x0000000007037211 */ /* 0x000fe200078f60ff */
[----:B------:R-:W-:Y:S01]  /*07f0*/  IMAD R26, R21, -0xc00, R10 ;  /* 0xfffff400151a7824 */ /* 0x000fe200078e020a */
[----:B------:R-:W-:Y:S01]  /*0800*/  LOP3.LUT R108, R5, 0x38, R2, 0x48, !PT ;  /* 0x00000038056c7812 */ /* 0x000fe200078e4802 */
[----:B------:R-:W-:Y:S01]  /*0810*/  IMAD R24, R24, -0xc00, R9 ;  /* 0xfffff40018187824 */ /* 0x000fe200078e0209 */
[C---:B------:R-:W-:Y:S01]  /*0820*/  LOP3.LUT R104, R6.reuse, 0x40, RZ, 0xfc, !PT ;  /* 0x0000004006687812 */ /* 0x040fe200078efcff */
[----:B------:R-:W2:Y:S01]  /*0830*/  LDC.64 R10, c[0x0][0x218] ;  /* 0x00008600ff0a7b82 */ /* 0x000ea20000000a00 */
[C---:B------:R-:W-:Y:S01]  /*0840*/  LOP3.LUT R105, R6.reuse, 0x50, RZ, 0xfc, !PT ;  /* 0x0000005006697812 */ /* 0x040fe200078efcff */
[--C-:B------:R-:W-:Y:S01]  /*0850*/  IMAD R101, R101, 0x40, R108.reuse ;  /* 0x0000004065657824 */ /* 0x100fe200078e026c */
[----:B------:R-:W-:Y:S01]  /*0860*/  LOP3.LUT R106, R6, 0x60, RZ, 0xfc, !PT ;  /* 0x00000060066a7812 */ /* 0x000fe200078efcff */
[--C-:B------:R-:W-:Y:S01]  /*0870*/  IMAD R102, R102, 0x40, R108.reuse ;  /* 0x0000004066667824 */ /* 0x100fe200078e026c */
[----:B------:R-:W-:Y:S01]  /*0880*/  LOP3.LUT R107, R6, 0x70, RZ, 0xfc, !PT ;  /* 0x00000070066b7812 */ /* 0x000fe200078efcff */
[--C-:B------:R-:W-:Y:S01]  /*0890*/  IMAD R103, R103, 0x40, R108.reuse ;  /* 0x0000004067677824 */ /* 0x100fe200078e026c */
[----:B------:R-:W-:Y:S01]  /*08a0*/  LOP3.LUT R9, R3, 0x3ff000, RZ, 0xc0, !PT ;  /* 0x003ff00003097812 */ /* 0x000fe200078ec0ff */
[--C-:B------:R-:W-:Y:S01]  /*08b0*/  IMAD R104, R104, 0x40, R108.reuse ;  /* 0x0000004068687824 */ /* 0x100fe200078e026c */
[----:B------:R-:W-:Y:S01]  /*08c0*/  LOP3.LUT R3, R100, 0x10, R6, 0xfe, !PT ;  /* 0x0000001064037812 */ /* 0x000fe200078efe06 */
[--C-:B------:R-:W-:Y:S01]  /*08d0*/  IMAD R105, R105, 0x40, R108.reuse ;  /* 0x0000004069697824 */ /* 0x100fe200078e026c */
[----:B------:R-:W-:Y:S01]  /*08e0*/  LOP3.LUT R4, R100, 0x20, R6, 0xfe, !PT ;  /* 0x0000002064047812 */ /* 0x000fe200078efe06 */
[--C-:B------:R-:W-:Y:S01]  /*08f0*/  IMAD R106, R106, 0x40, R108.reuse ;  /* 0x000000406a6a7824 */ /* 0x100fe200078e026c */
[----:B------:R-:W-:Y:S01]  /*0900*/  LEA.HI R8, R7, R3, RZ, 0xc ;  /* 0x0000000307087211 */ /* 0x000fe200078f60ff */
[--C-:B------:R-:W-:Y:S01]  /*0910*/  IMAD R107, R107, 0x40, R108.reuse ;  /* 0x000000406b6b7824 */ /* 0x100fe200078e026c */
[----:B------:R-:W-:Y:S01]  /*0920*/  LOP3.LUT R5, R5, 0x38, RZ, 0xc0, !PT ;  /* 0x0000003805057812 */ /* 0x000fe200078ec0ff */
[----:B------:R-:W-:Y:S01]  /*0930*/  IMAD R108, R6, 0x40, R108 ;  /* 0x00000040066c7824 */ /* 0x000fe200078e026c */
[----:B------:R-:W-:Y:S01]  /*0940*/  LOP3.LUT R6, R100, 0x30, R6, 0xfe, !PT ;  /* 0x0000003064067812 */ /* 0x000fe200078efe06 */
[----:B------:R-:W-:Y:S01]  /*0950*/  IMAD.IADD R0, R0, 0x1, -R9 ;  /* 0x0000000100007824 */ /* 0x000fe200078e0a09 */
[C---:B------:R-:W-:Y:S01]  /*0960*/  LEA.HI R9, R7.reuse, R4, RZ, 0xc ;  /* 0x0000000407097211 */ /* 0x040fe200078f60ff */
[--C-:B------:R-:W-:Y:S01]  /*0970*/  IMAD R25, R16, 0xc00, R5.reuse ;  /* 0x00000c0010197824 */ /* 0x100fe200078e0205 */
[----:B------:R-:W-:Y:S01]  /*0980*/  LEA.HI R7, R7, R6, RZ, 0xc ;  /* 0x0000000607077211 */ /* 0x000fe200078f60ff */
[--C-:B------:R-:W-:Y:S01]  /*0990*/  IMAD R21, R24, 0xc00, R5.reuse ;  /* 0x00000c0018157824 */ /* 0x100fe200078e0205 */
[----:B------:R-:W-:Y:S01]  /*09a0*/  LOP3.LUT R8, R8, 0x3ff000, RZ, 0xc0, !PT ;  /* 0x003ff00008087812 */ /* 0x000fe200078ec0ff */
[--C-:B------:R-:W-:Y:S01]  /*09b0*/  IMAD R29, R0, 0xc00, R5.reuse ;  /* 0x00000c00001d7824 */ /* 0x100fe200078e0205 */
[----:B------:R-:W-:Y:S01]  /*09c0*/  LOP3.LUT R9, R9, 0x3ff000, RZ, 0xc0, !PT ;  /* 0x003ff00009097812 */ /* 0x000fe200078ec0ff */
[----:B------:R-:W-:Y:S01]  /*09d0*/  IMAD R15, R12, 0xc00, R5 ;  /* 0x00000c000c0f7824 */ /* 0x000fe200078e0205 */
[----:B------:R-:W-:Y:S01]  /*09e0*/  LOP3.LUT R7, R7, 0x3ff000, RZ, 0xc0, !PT ;  /* 0x003ff00007077812 */ /* 0x000fe200078ec0ff */
[----:B------:R-:W-:-:S02]  /*09f0*/  IMAD.IADD R8, R3, 0x1, -R8 ;  /* 0x0000000103087824 */ /* 0x000fc400078e0a08 */
[----:B-1----:R-:W-:Y:S02]  /*0a00*/  IMAD R3, R13, 0xc00, RZ ;  /* 0x00000c000d037824 */ /* 0x002fe400078e02ff */
[----:B------:R-:W-:Y:S02]  /*0a10*/  IMAD.IADD R4, R4, 0x1, -R9 ;  /* 0x0000000104047824 */ /* 0x000fe400078e0a09 */
[----:B------:R-:W-:Y:S02]  /*0a20*/  IMAD.IADD R6, R6, 0x1, -R7 ;  /* 0x0000000106067824 */ /* 0x000fe400078e0a07 */
[----:B------:R-:W-:Y:S02]  /*0a30*/  IMAD R7, R22, 0xc00, R5 ;  /* 0x00000c0016077824 */ /* 0x000fe400078e0205 */
[----:B------:R-:W-:-:S04]  /*0a40*/  IMAD.WIDE R16, R3, 0x2, RZ ;  /* 0x0000000203107825 */ /* 0x000fc800078e02ff */
[--C-:B------:R-:W-:Y:S02]  /*0a50*/  IMAD R33, R8, 0xc00, R5.reuse ;  /* 0x00000c0008217824 */ /* 0x100fe400078e0205 */
[--C-:B------:R-:W-:Y:S02]  /*0a60*/  IMAD R35, R4, 0xc00, R5.reuse ;  /* 0x00000c0004237824 */ /* 0x100fe400078e0205 */
[--C-:B------:R-:W-:Y:S02]  /*0a70*/  IMAD R37, R6, 0xc00, R5.reuse ;  /* 0x00000c0006257824 */ /* 0x100fe400078e0205 */
[--C-:B------:R-:W-:Y:S02]  /*0a80*/  IMAD R27, R14, 0xc00, R5.reuse ;  /* 0x00000c000e1b7824 */ /* 0x100fe400078e0205 */
[--C-:B------:R-:W-:Y:S02]  /*0a90*/  IMAD R13, R18, 0xc00, R5.reuse ;  /* 0x00000c00120d7824 */ /* 0x100fe400078e0205 */
[----:B------:R-:W-:-:S02]  /*0aa0*/  IMAD R9, R20, 0xc00, R5 ;  /* 0x00000c0014097824 */ /* 0x000fc400078e0205 */
[----:B------:R-:W-:Y:S02]  /*0ab0*/  IMAD R39, R26, 0xc00, R5 ;  /* 0x00000c001a277824 */ /* 0x000fe400078e0205 */
[----:B--2---:R-:W-:-:S04]  /*0ac0*/  IMAD.WIDE R4, R7, 0x2, R10 ;  /* 0x0000000207047825 */ /* 0x004fc800078e020a */
[----:B------:R-:W-:-:S04]  /*0ad0*/  IMAD.WIDE R6, R21, 0x2, R10 ;  /* 0x0000000215067825 */ /* 0x000fc800078e020a */
[----:B------:R-:W-:-:S04]  /*0ae0*/  IMAD.WIDE R18, R37, 0x2, R16 ;  /* 0x0000000225127825 */ /* 0x000fc800078e0210 */
[----:B------:R-:W-:Y:S01]  /*0af0*/  IMAD.WIDE R20, R35, 0x2, R16 ;  /* 0x0000000223147825 */ /* 0x000fe200078e0210 */
[----:B------:R-:W-:-:S03]  /*0b00*/  IADD3 R98, P2, R18, UR4, RZ ;  /* 0x0000000412627c10 */ /* 0x000fc6000ff5e0ff */
[--C-:B------:R-:W-:Y:S01]  /*0b10*/  IMAD.WIDE R22, R33, 0x2, R16.reuse ;  /* 0x0000000221167825 */ /* 0x100fe200078e0210 */
[----:B------:R-:W-:Y:S02]  /*0b20*/  IADD3 R96, P1, R20, UR4, RZ ;  /* 0x0000000414607c10 */ /* 0x000fe4000ff3e0ff */
[----:B------:R-:W-:Y:S01]  /*0b30*/  IADD3 R98, P3, R98, 0x100, RZ ;  /* 0x0000010062627810 */ /* 0x000fe20007f7e0ff */
[----:B------:R-:W-:Y:S01]  /*0b40*/  IMAD.WIDE R16, R29, 0x2, R16 ;  /* 0x000000021d107825 */ /* 0x000fe200078e0210 */
[----:B------:R-:W-:Y:S02]  /*0b50*/  IADD3 R95, P0, R22, UR4, RZ ;  /* 0x00000004165f7c10 */ /* 0x000fe4000ff1e0ff */
[----:B------:R-:W-:Y:S01]  /*0b60*/  IADD3.X R97, RZ, UR5, R19, P3, P2 ;  /* 0x00000005ff617c10 */ /* 0x000fe20009fe4413 */
[----:B---3--:R-:W-:Y:S01]  /*0b70*/  IMAD.WIDE R30, R3, 0x2, R30 ;  /* 0x00000002031e7825 */ /* 0x008fe200078e021e */
[----:B------:R-:W-:Y:S01]  /*0b80*/  IADD3 R94, P4, R16, UR4, RZ ;  /* 0x00000004105e7c10 */ /* 0x000fe2000ff9e0ff */
[----:B------:R-:W-:Y:S01]  /*0b90*/  UMOV UR4, 0x400 ;  /* 0x0000040000047882 */ /* 0x000fe20000000000 */
[----:B------:R-:W-:Y:S01]  /*0ba0*/  IADD3 R95, P3, R95, 0x100, RZ ;  /* 0x000001005f5f7810 */ /* 0x000fe20007f7e0ff */
[----:B----4-:R-:W-:Y:S01]  /*0bb0*/  UPRMT UR14, UR14, 0x654, UR4 ;  /* 0x000006540e0e7896 */ /* 0x010fe20008000004 */
[----:B------:R-:W-:Y:S01]  /*0bc0*/  IADD3 R94, P5, R94, 0x100, RZ ;  /* 0x000001005e5e7810 */ /* 0x000fe20007fbe0ff */
[----:B------:R-:W-:Y:S01]  /*0bd0*/  IMAD.WIDE R18, R33, 0x2, R30 ;  /* 0x0000000221127825 */ /* 0x000fe200078e021e */
[----:B------:R-:W-:Y:S01]  /*0be0*/  IADD3.X R92, RZ, UR5, R23, P3, P0 ;  /* 0x00000005ff5c7c10 */ /* 0x000fe20009fe0417 */
[----:B------:R-:W-:Y:S01]  /*0bf0*/  UIADD3 UR17, UR14, 0x6000, URZ ;  /* 0x000060000e117890 */ /* 0x000fe2000fffe03f */
[----:B------:R-:W-:Y:S01]  /*0c00*/  IADD3.X R91, RZ, UR5, R17, P5, P4 ;  /* 0x00000005ff5b7c10 */ /* 0x000fe2000afe8411 */
[--C-:B------:R-:W-:Y:S01]  /*0c10*/  IMAD.WIDE R16, R29, 0x2, R30.reuse ;  /* 0x000000021d107825 */ /* 0x100fe200078e021e */
[----:B------:R-:W-:Y:S01]  /*0c20*/  LEA R3, R108, UR14, 0x1 ;  /* 0x0000000e6c037c11 */ /* 0x000fe2000f8e08ff */
[----:B------:R-:W-:Y:S01]  /*0c30*/  UMOV UR4, URZ ;  /* 0x0000003f00047c82 */ /* 0x000fe20008000000 */
[----:B------:R-:W-:Y:S01]  /*0c40*/  LEA R33, R101, UR14, 0x1 ;  /* 0x0000000e65217c11 */ /* 0x000fe2000f8e08ff */
[--C-:B------:R-:W-:Y:S01]  /*0c50*/  IMAD.WIDE R28, R35, 0x2, R30.reuse ;  /* 0x00000002231c7825 */ /* 0x100fe200078e021e */
[----:B------:R-:W-:Y:S01]  /*0c60*/  LEA R35, R102, UR14, 0x1 ;  /* 0x0000000e66237c11 */ /* 0x000fe2000f8e08ff */
[----:B------:R-:W-:Y:S01]  /*0c70*/  @!PT LDS RZ, [RZ] ;  /* 0x00000000fffff984 */ /* 0x000fe20000000800 */
[----:B------:R-:W-:Y:S01]  /*0c80*/  @!PT LDS RZ, [RZ] ;  /* 0x00000000fffff984 */ /* 0x000fe20000000800 */
[----:B------:R-:W-:Y:S01]  /*0c90*/  @!PT LDS RZ, [RZ] ;  /* 0x00000000fffff984 */ /* 0x000fe20000000800 */
[----:B------:R-:W-:Y:S01]  /*0ca0*/  LDGSTS.E.BYPASS.128 [R3], desc[UR18][R16.64] ;  /* 0x0000000010037fae */ /* 0x000fe2000b901c52 */
[----:B------:R-:W-:Y:S01]  /*0cb0*/  LEA R41, R105, UR14, 0x1 ;  /* 0x0000000e69297c11 */ /* 0x000fe2000f8e08ff */
[----:B------:R-:W-:Y:S01]  /*0cc0*/  IMAD.WIDE R30, R37, 0x2, R30 ;  /* 0x00000002251e7825 */ /* 0x000fe200078e021e */
[----:B------:R-:W-:Y:S01]  /*0cd0*/  LEA R37, R103, UR14, 0x1 ;  /* 0x0000000e67257c11 */ /* 0x000fe2000f8e08ff */
[----:B------:R-:W-:Y:S01]  /*0ce0*/  LDGSTS.E.BYPASS.128 [R33], desc[UR18][R18.64] ;  /* 0x0000000012217fae */ /* 0x000fe2000b901c52 */
[----:B------:R-:W-:Y:S01]  /*0cf0*/  LEA R43, R106, UR14, 0x1 ;  /* 0x0000000e6a2b7c11 */ /* 0x000fe2000f8e08ff */
[--C-:B------:R-:W-:Y:S01]  /*0d00*/  IMAD.WIDE R14, R15, 0x2, R10.reuse ;  /* 0x000000020f0e7825 */ /* 0x100fe200078e020a */
[----:B------:R-:W-:Y:S01]  /*0d10*/  LEA R45, R107, UR14, 0x1 ;  /* 0x0000000e6b2d7c11 */ /* 0x000fe2000f8e08ff */
[----:B------:R-:W-:Y:S01]  /*0d20*/  LDGSTS.E.BYPASS.128 [R35], desc[UR18][R28.64] ;  /* 0x000000001c237fae */ /* 0x000fe2000b901c52 */
[----:B------:R-:W-:Y:S01]  /*0d30*/  IADD3 R96, P2, R96, 0x100, RZ ;  /* 0x0000010060607810 */ /* 0x000fe20007f5e0ff */
[----:B------:R-:W-:Y:S01]  /*0d40*/  IMAD.WIDE R26, R27, 0x2, R10 ;  /* 0x000000021b1a7825 */ /* 0x000fe200078e020a */
[----:B------:R-:W-:Y:S01]  /*0d50*/  IADD3 R90, P0, R14, 0x100, RZ ;  /* 0x000001000e5a7810 */ /* 0x000fe20007f1e0ff */
[----:B------:R-:W-:Y:S01]  /*0d60*/  LDGSTS.E.BYPASS.128 [R37], desc[UR18][R30.64] ;  /* 0x000000001e257fae */ /* 0x000fe2000b901c52 */
[----:B------:R-:W-:Y:S01]  /*0d70*/  IADD3.X R93, RZ, UR5, R21, P2, P1 ;  /* 0x00000005ff5d7c10 */ /* 0x000fe200097e2415 */
[--C-:B------:R-:W-:Y:S01]  /*0d80*/  IMAD.WIDE R24, R25, 0x2, R10.reuse ;  /* 0x0000000219187825 */ /* 0x100fe200078e020a */
[----:B------:R-:W-:Y:S01]  /*0d90*/  IADD3 R89, P1, R26, 0x100, RZ ;  /* 0x000001001a597810 */ /* 0x000fe20007f3e0ff */
[----:B------:R-:W0:Y:S01]  /*0da0*/  LDGDEPBAR ;  /* 0x00000000000079af */ /* 0x000e220000000000 */
[----:B------:R-:W-:Y:S01]  /*0db0*/  UMOV UR5, URZ ;  /* 0x0000003f00057c82 */ /* 0x000fe20008000000 */
[----:B------:R-:W-:-:S02]  /*0dc0*/  IMAD.WIDE R12, R13, 0x2, R10 ;  /* 0x000000020d0c7825 */ /* 0x000fc400078e020a */
[----:B------:R-:W-:Y:S02]  /*0dd0*/  LDGSTS.E.BYPASS.128 [R3+0x6000], desc[UR18][R14.64] ;  /* 0x060000000e037fae */ /* 0x000fe4000b901c52 */
[--C-:B------:R-:W-:Y:S02]  /*0de0*/  IMAD.WIDE R8, R9, 0x2, R10.reuse ;  /* 0x0000000209087825 */ /* 0x100fe400078e020a */
[----:B------:R-:W-:Y:S02]  /*0df0*/  LDGSTS.E.BYPASS.128 [R33+0x6000], desc[UR18][R26.64] ;  /* 0x060000001a217fae */ /* 0x000fe4000b901c52 */
[----:B------:R-:W-:Y:S01]  /*0e00*/  IMAD.WIDE R10, R39, 0x2, R10 ;  /* 0x00000002270a7825 */ /* 0x000fe200078e020a */
[----:B------:R-:W-:Y:S01]  /*0e10*/  LEA R39, R104, UR14, 0x1 ;  /* 0x0000000e68277c11 */ /* 0x000fe2000f8e08ff */
[----:B------:R-:W-:Y:S02]  /*0e20*/  LDGSTS.E.BYPASS.128 [R35+0x6000], desc[UR18][R24.64] ;  /* 0x0600000018237fae */ /* 0x000fe4000b901c52 */
[----:B------:R-:W-:Y:S01]  /*0e30*/  IMAD.X R88, RZ, RZ, R15, P0 ;  /* 0x000000ffff587224 */ /* 0x000fe200000e060f */
[----:B------:R-:W-:Y:S01]  /*0e40*/  IADD3 R23, P0, R24, 0x100, RZ ;  /* 0x0000010018177810 */ /* 0x000fe20007f1e0ff */
[----:B------:R-:W-:Y:S01]  /*0e50*/  LDGSTS.E.BYPASS.128 [R37+0x6000], desc[UR18][R12.64] ;  /* 0x060000000c257fae */ /* 0x000fe2000b901c52 */
[----:B------:R-:W-:Y:S01]  /*0e60*/  IMAD.X R22, RZ, RZ, R27, P1 ;  /* 0x000000ffff167224 */ /* 0x000fe200008e061b */
[----:B------:R-:W-:-:S02]  /*0e70*/  IADD3 R21, P1, R12, 0x100, RZ ;  /* 0x000001000c157810 */ /* 0x000fc40007f3e0ff */
[----:B------:R-:W-:Y:S01]  /*0e80*/  LDGSTS.E.BYPASS.128 [R39+0x6000], desc[UR18][R8.64] ;  /* 0x0600000008277fae */ /* 0x000fe2000b901c52 */
[----:B------:R-:W-:-:S03]  /*0e90*/  IMAD.X R20, RZ, RZ, R25, P0 ;  /* 0x000000ffff147224 */ /* 0x000fc600000e0619 */
[----:B------:R-:W-:Y:S04]  /*0ea0*/  LDGSTS.E.BYPASS.128 [R41+0x6000], desc[UR18][R4.64] ;  /* 0x0600000004297fae */ /* 0x000fe8000b901c52 */
[----:B------:R-:W-:Y:S04]  /*0eb0*/  LDGSTS.E.BYPASS.128 [R43+0x6000], desc[UR18][R6.64] ;  /* 0x06000000062b7fae */ /* 0x000fe8000b901c52 */
[----:B------:R-:W-:Y:S04]  /*0ec0*/  LDGSTS.E.BYPASS.128 [R45+0x6000], desc[UR18][R10.64] ;  /* 0x060000000a2d7fae */ /* 0x000fe8000b901c52 */
[----:B------:R-:W0:Y:S01]  /*0ed0*/  LDGDEPBAR ;  /* 0x00000000000079af */ /* 0x000e220000000000 */
[----:B------:R-:W-:Y:S06]  /*0ee0*/  BAR.SYNC.DEFER_BLOCKING 0x0 ;  /* 0x0000000000007b1d */ /* 0x000fec0000010000 */
[----:B------:R-:W-:Y:S01]  /*0ef0*/  @!PT LDS RZ, [RZ] ;  /* 0x00000000fffff984 */ /* 0x000fe20000000800 */
[----:B------:R-:W-:Y:S01]  /*0f00*/  @!PT LDS RZ, [RZ] ;  /* 0x00000000fffff984 */ /* 0x000fe20000000800 */
[----:B------:R-:W-:Y:S01]  /*0f10*/  @!PT LDS RZ, [RZ] ;  /* 0x00000000fffff984 */ /* 0x000fe20000000800 */
[----:B------:R1:W-:Y:S04]  /*0f20*/  LDGSTS.E.BYPASS.128 [R3+0x2000], desc[UR18][R16.64+0x80] ;  /* 0x0200008010037fae */ /* 0x0003e8000b901c52 */
[----:B------:R2:W-:Y:S04]  /*0f30*/  LDGSTS.E.BYPASS.128 [R33+0x2000], desc[UR18][R18.64+0x80] ;  /* 0x0200008012217fae */ /* 0x0005e8000b901c52 */
[----:B------:R3:W-:Y:S04]  /*0f40*/  LDGSTS.E.BYPASS.128 [R35+0x2000], desc[UR18][R28.64+0x80] ;  /* 0x020000801c237fae */ /* 0x0007e8000b901c52 */
[----:B------:R4:W-:Y:S01]  /*0f50*/  LDGSTS.E.BYPASS.128 [R37+0x2000], desc[UR18][R30.64+0x80] ;  /* 0x020000801e257fae */ /* 0x0009e2000b901c52 */
[----:B-1----:R-:W-:-:S03]  /*0f60*/  IADD3 R17, P2, R4, 0x100, RZ ;  /* 0x0000010004117810 */ /* 0x002fc60007f5e0ff */
[----:B------:R-:W0:Y:S01]  /*0f70*/  LDGDEPBAR ;  /* 0x00000000000079af */ /* 0x000e220000000000 */
[----:B--2---:R-:W-:Y:S01]  /*0f80*/  IADD3 R19, P0, R8, 0x100, RZ ;  /* 0x0000010008137810 */ /* 0x004fe20007f1e0ff */
[----:B------:R-:W-:Y:S02]  /*0f90*/  IMAD.X R18, RZ, RZ, R13, P1 ;  /* 0x000000ffff127224 */ /* 0x000fe400008e060d */
[----:B------:R1:W-:Y:S01]  /*0fa0*/  LDGSTS.E.BYPASS.128 [R3+0xa000], desc[UR18][R14.64+0x80] ;  /* 0x0a0000800e037fae */ /* 0x0003e2000b901c52 */
[----:B------:R-:W-:Y:S01]  /*0fb0*/  IMAD.X R0, RZ, RZ, R5, P2 ;  /* 0x000000ffff007224 */ /* 0x000fe200010e0605 */
[----:B---3--:R-:W-:Y:S01]  /*0fc0*/  CS2R R28, SRZ ;  /* 0x00000000001c7805 */ /* 0x008fe2000001ff00 */
[----:B------:R-:W-:Y:S01]  /*0fd0*/  IMAD.X R16, RZ, RZ, R9, P0 ;  /* 0x000000ffff107224 */ /* 0x000fe200000e0609 */
[----:B------:R2:W-:Y:S01]  /*0fe0*/  LDGSTS.E.BYPASS.128 [R33+0xa000], desc[UR18][R26.64+0x80] ;  /* 0x0a0000801a217fae */ /* 0x0005e2000b901c52 */
[----:B----4-:R-:W-:-:S03]  /*0ff0*/  CS2R R30, SRZ ;  /* 0x00000000001e7805 */ /* 0x010fc6000001ff00 */
[----:B------:R3:W-:Y:S04]  /*1000*/  LDGSTS.E.BYPASS.128 [R35+0xa000], desc[UR18][R24.64+0x80] ;  /* 0x0a00008018237fae */ /* 0x0007e8000b901c52 */
[----:B------:R4:W-:Y:S01]  /*1010*/  LDGSTS.E.BYPASS.128 [R37+0xa000], desc[UR18][R12.64+0x80] ;  /* 0x0a0000800c257fae */ /* 0x0009e2000b901c52 */
[----:B-1----:R-:W-:Y:S02]  /*1020*/  IADD3 R15, P1, R6, 0x100, RZ ;  /* 0x00000100060f7810 */ /* 0x002fe40007f3e0ff */
[----:B------:R-:W-:Y:S01]  /*1030*/  IADD3 R14, P0, R10, 0x100, RZ ;  /* 0x000001000a0e7810 */ /* 0x000fe20007f1e0ff */
[----:B------:R1:W-:Y:S01]  /*1040*/  LDGSTS.E.BYPASS.128 [R39+0xa000], desc[UR18][R8.64+0x80] ;  /* 0x0a00008008277fae */ /* 0x0003e2000b901c52 */
[----:B--2---:R-:W-:Y:S01]  /*1050*/  CS2R R26, SRZ ;  /* 0x00000000001a7805 */ /* 0x004fe2000001ff00 */
[----:B------:R-:W-:Y:S01]  /*1060*/  IMAD.X R109, RZ, RZ, R7, P1 ;  /* 0x000000ffff6d7224 */ /* 0x000fe200008e0607 */
[----:B------:R-:W-:Y:S01]  /*1070*/  CS2R R32, SRZ ;  /* 0x0000000000207805 */ /* 0x000fe2000001ff00 */
[----:B------:R2:W-:Y:S01]  /*1080*/  LDGSTS.E.BYPASS.128 [R41+0xa000], desc[UR18][R4.64+0x80] ;  /* 0x0a00008004297fae */ /* 0x0005e2000b901c52 */
[----:B------:R-:W-:Y:S01]  /*1090*/  IMAD.X R110, RZ, RZ, R11, P0 ;  /* 0x000000ffff6e7224 */ /* 0x000fe200000e060b */
[----:B---3--:R-:W-:-:S02]  /*10a0*/  CS2R R24, SRZ ;  /* 0x0000000000187805 */ /* 0x008fc4000001ff00 */
[----:B------:R-:W-:Y:S01]  /*10b0*/  CS2R R34, SRZ ;  /* 0x0000000000227805 */ /* 0x000fe2000001ff00 */
[----:B------:R3:W-:Y:S01]  /*10c0*/  LDGSTS.E.BYPASS.128 [R43+0xa000], desc[UR18][R6.64+0x80] ;  /* 0x0a000080062b7fae */ /* 0x0007e2000b901c52 */
[----:B----4-:R-:W-:-:S03]  /*10d0*/  CS2R R36, SRZ ;  /* 0x0000000000247805 */ /* 0x010fc6000001ff00 */
[----:B------:R4:W-:Y:S01]  /*10e0*/  LDGSTS.E.BYPASS.128 [R45+0xa000], desc[UR18][R10.64+0x80] ;  /* 0x0a0000800a2d7fae */ /* 0x0009e2000b901c52 */
[----:B-1----:R-:W-:-:S03]  /*10f0*/  CS2R R38, SRZ ;  /* 0x0000000000267805 */ /* 0x002fc6000001ff00 */
[----:B------:R-:W0:Y:S01]  /*1100*/  LDGDEPBAR ;  /* 0x00000000000079af */ /* 0x000e220000000000 */
[----:B--2---:R-:W-:Y:S02]  /*1110*/  CS2R R40, SRZ ;  /* 0x0000000000287805 */ /* 0x004fe4000001ff00 */
[----:B---3--:R-:W-:Y:S02]  /*1120*/  CS2R R42, SRZ ;  /* 0x00000000002a7805 */ /* 0x008fe4000001ff00 */
[----:B----4-:R-:W-:-:S07]  /*1130*/  CS2R R44, SRZ ;  /* 0x00000000002c7805 */ /* 0x010fce000001ff00 */
.L_x_0:
[----:B------:R-:W1:Y:S01]  /*1140*/  SHFL.IDX PT, R2, R111, RZ, 0x1f ;  /* 0x00001fff6f027589 */ /* 0x000e6200000e0000 */
[----:B------:R-:W-:Y:S01]  /*1150*/  UIADD3 UR6, UR6, 0x1, URZ ;  /* 0x0000000106067890 */ /* 0x000fe2000fffe03f */
[----:B------:R-:W-:-:S04]  /*1160*/  DEPBAR.LE SB0, 0x2 ;  /* 0x000080800000791a */ /* 0x000fc80000000000 */
[----:B------:R-:W-:Y:S01]  /*1170*/  UISETP.GE.AND UP0, UPT, UR6, 0x3, UPT ;  /* 0x000000030600788c */ /* 0x000fe2000bf06270 */
[----:B------:R-:W-:Y:S01]  /*1180*/  BAR.SYNC.DEFER_BLOCKING 0x0 ;  /* 0x0000000000007b1d */ /* 0x000fe20000010000 */
[----:B------:R-:W-:Y:S01]  /*1190*/  UIADD3 UR15, UR15, 0x1, URZ ;  /* 0x000000010f0f7890 */ /* 0x000fe2000fffe03f */
[----:B------:R-:W-:Y:S01]  /*11a0*/  VIADD R112, R112, 0x40 ;  /* 0x0000004070707836 */ /* 0x000fe20000000000 */
[----:B------:R-:W-:Y:S01]  /*11b0*/  USEL UR16, UR6, URZ, !UP0 ;  /* 0x0000003f06107287 */ /* 0x000fe2000c000000 */
[----:B------:R-:W-:Y:S02]  /*11c0*/  IADD3 R8, P1, R94, UR4, RZ ;  /* 0x000000045e087c10 */ /* 0x000fe4000ff3e0ff */
[----:B------:R-:W-:Y:S01]  /*11d0*/  UMOV UR11, 0x40000040 ;  /* 0x40000040000b7882 */ /* 0x000fe20000000000 */
[----:B------:R-:W-:Y:S01]  /*11e0*/  ULEA UR6, UR16, UR14, 0xd ;  /* 0x0000000e10067291 */ /* 0x000fe2000f8e683f */
[----:B------:R-:W-:Y:S02]  /*11f0*/  ISETP.GE.U32.AND P0, PT, R112, 0xb80, PT ;  /* 0x00000b807000780c */ /* 0x000fe40003f06070 */
[----:B------:R-:W-:Y:S01]  /*1200*/  IADD3 R12, P2, R95, UR4, RZ ;  /* 0x000000045f0c7c10 */ /* 0x000fe2000ff5e0ff */
[----:B------:R-:W-:Y:S01]  /*1210*/  USHF.R.U32.HI UR8, URZ, 0x4, UR6 ;  /* 0x000000043f087899 */ /* 0x000fe20008011606 */
[----:B------:R-:W-:Y:S01]  /*1220*/  IADD3.X R9, R91, UR5, RZ, P1, !PT ;  /* 0x000000055b097c10 */ /* 0x000fe20008ffe4ff */
[----:B------:R-:W-:Y:S01]  /*1230*/  ULEA UR6, UR16, UR17, 0xe ;  /* 0x0000001110067291 */ /* 0x000fe2000f8e703f */
[----:B------:R-:W-:Y:S01]  /*1240*/  IADD3.X R13, R92, UR5, RZ, P2, !PT ;  /* 0x000000055c0d7c10 */ /* 0x000fe200097fe4ff */
[----:B------:R-:W-:Y:S01]  /*1250*/  ULOP3.LUT UR8, UR8, 0x3fff, URZ, 0xc0, !UPT ;  /* 0x00003fff08087892 */ /* 0x000fe2000f8ec03f */
[----:B------:R-:W-:Y:S01]  /*1260*/  IADD3 R4, P2, R98, UR4, RZ ;  /* 0x0000000462047c10 */ /* 0x000fe2000ff5e0ff */
[----:B------:R-:W-:Y:S01]  /*1270*/  USHF.R.U32.HI UR6, URZ, 0x4, UR6 ;  /* 0x000000043f067899 */ /* 0x000fe20008011606 */
[----:B-1----:R-:W-:-:S02]  /*1280*/  R2UR UR7, R2 ;  /* 0x00000000020772ca */ /* 0x002fc400000e0000 */
[----:B------:R-:W-:Y:S01]  /*1290*/  IADD3 R2, P1, R96, UR4, RZ ;  /* 0x0000000460027c10 */ /* 0x000fe2000ff3e0ff */
[----:B------:R-:W-:Y:S01]  /*12a0*/  ULOP3.LUT UR6, UR6, 0x3fff, URZ, 0xc0, !UPT ;  /* 0x00003fff06067892 */ /* 0x000fe2000f8ec03f */
[----:B------:R-:W-:Y:S01]  /*12b0*/  IADD3.X R5, R97, UR5, RZ, P2, !PT ;  /* 0x0000000561057c10 */ /* 0x000fe200097fe4ff */
[----:B------:R-:W-:Y:S02]  /*12c0*/  WARPGROUP.ARRIVE ;  /* 0x00000000000079c5 */ /* 0x000fe40000000000 */
[----:B------:R-:W-:Y:S01]  /*12d0*/  ULOP3.LUT UR10, UR6, 0x4000000, URZ, 0xfc, !UPT ;  /* 0x04000000060a7892 */ /* 0x000fe2000f8efc3f */
[----:B------:R-:W-:Y:S02]  /*12e0*/  IADD3.X R3, R93, UR5, RZ, P1, !PT ;  /* 0x000000055d037c10 */ /* 0x000fe40008ffe4ff */
[----:B------:R-:W-:-:S03]  /*12f0*/  IADD3 R6, P1, R90, UR4, RZ ;  /* 0x000000045a067c10 */ /* 0x000fc6000ff3e0ff */
[----:B------:R-:W-:Y:S01]  /*1300*/  USHF.L.U32 UR7, UR7, 0x7, URZ ;  /* 0x0000000707077899 */ /* 0x000fe2000800063f */
[----:B------:R-:W-:Y:S02]  /*1310*/  IADD3.X R7, R88, UR5, RZ, P1, !PT ;  /* 0x0000000558077c10 */ /* 0x000fe40008ffe4ff */
[----:B------:R-:W-:Y:S01]  /*1320*/  IADD3 R10, P1, R23, UR4, RZ ;  /* 0x00000004170a7c10 */ /* 0x000fe2000ff3e0ff */
[----:B------:R-:W-:-:S04]  /*1330*/  ULOP3.LUT UR7, UR7, 0x180, URZ, 0xc0, !UPT ;  /* 0x0000018007077892 */ /* 0x000fc8000f8ec03f */
[----:B------:R-:W-:-:S03]  /*1340*/  UIADD3 UR12, UP0, UR7, UR8, URZ ;  /* 0x00000008070c7290 */ /* 0x000fc6000ff1e03f */
[----:B------:R-:W-:Y:S01]  /*1350*/  UMOV UR7, URZ ;  /* 0x0000003f00077c82 */ /* 0x000fe20008000000 */
[----:B------:R-:W-:Y:S02]  /*1360*/  UIADD3.X UR13, URZ, URZ, URZ, UP0, !UPT ;  /* 0x0000003f3f0d7290 */ /* 0x000fe400087fe43f */
[----:B------:R-:W-:Y:S02]  /*1370*/  ULOP3.LUT UR8, UR12, 0x2000000, URZ, 0xfc, !UPT ;  /* 0x020000000c087892 */ /* 0x000fe4000f8efc3f */
[----:B------:R-:W-:Y:S02]  /*1380*/  ULOP3.LUT UR9, UR13, 0x40000040, URZ, 0xfc, !UPT ;  /* 0x400000400d097892 */ /* 0x000fe4000f8efc3f */
[----:B------:R-:W-:-:S04]  /*1390*/  UISETP.GE.AND UP0, UPT, UR15, 0x3, UPT ;  /* 0x000000030f00788c */ /* 0x000fc8000bf06270 */
[----:B------:R-:W-:-:S03]  /*13a0*/  USEL UR15, UR15, URZ, !UP0 ;  /* 0x0000003f0f0f7287 */ /* 0x000fc6000c000000 */
[----:B------:R-:W-:Y:S01]  /*13b0*/  HGMMA.64x128x16.F32.BF16 R24, gdesc[UR8], R24 ;  /* 0x01e00000081879f0 */ /* 0x000fe20008701818 */
[----:B------:R-:W-:Y:S01]  /*13c0*/  UMOV UR8, 0x2000002 ;  /* 0x0200000200087882 */ /* 0x000fe20000000000 */
[----:B------:R-:W-:Y:S01]  /*13d0*/  UMOV UR9, 0x40000040 ;  /* 0x4000004000097882 */ /* 0x000fe20000000000 */
[----:B------:R-:W-:Y:S01]  /*13e0*/  UMOV UR10, 0x4000002 ;  /* 0x04000002000a7882 */ /* 0x000fe20000000000 */
[----:B------:R-:W-:Y:S01]  /*13f0*/  UMOV UR11, 0x40000040 ;  /* 0x40000040000b7882 */ /* 0x000fe20000000000 */
[----:B------:R-:W-:Y:S02]  /*1400*/  UIADD3.64 UR8, UR12, UR8, URZ ;  /* 0x000000080c087297 */ /* 0x000fe4000fffe03f */
[----:B------:R-:W-:-:S09]  /*1410*/  UIADD3.64 UR10, UR6, UR10, URZ ;  /* 0x0000000a060a7297 */ /* 0x000fd2000fffe03f */
        /* <DEDUP_REMOVED lines=13> */
[----:B------:R-:W-:Y:S02]  /*14f0*/  UIADD3.64 UR10, UR6, UR10, URZ ;  /* 0x0000000a060a7297 */ /* 0x000fe4000fffe03f */
[----:B------:R-:W-:-:S06]  /*1500*/  ULEA UR6, UR15, UR14, 0xd ;  /* 0x0000000e0f067291 */ /* 0x000fcc000f8e683f */
[----:B------:R-:W-:Y:S02]  /*1510*/  LEA R11, R108, UR6, 0x1 ;  /* 0x000000066c0b7c11 */ /* 0x000fe4000f8e08ff */
[----:B------:R-:W-:Y:S02]  /*1520*/  LEA R113, R101, UR6, 0x1 ;  /* 0x0000000665717c11 */ /* 0x000fe4000f8e08ff */
[----:B------:R-:W-:Y:S02]  /*1530*/  LEA R115, R102, UR6, 0x1 ;  /* 0x0000000666737c11 */ /* 0x000fe4000f8e08ff */
[----:B------:R-:W-:Y:S01]  /*1540*/  LEA R117, R103, UR6, 0x1 ;  /* 0x0000000667757c11 */ /* 0x000fe2000f8e08ff */
[----:B------:R-:W-:-:S06]  /*1550*/  ULEA UR6, UR15, UR17, 0xe ;  /* 0x000000110f067291 */ /* 0x000fcc000f8e703f */
[----:B------:R-:W-:Y:S01]  /*1560*/  LEA R119, R108, UR6, 0x1 ;  /* 0x000000066c777c11 */ /* 0x000fe2000f8e08ff */
[----:B------:R-:W-:Y:S03]  /*1570*/  HGMMA.64x128x16.F32.BF16 R24, gdesc[UR8], R24, gsb0 ;  /* 0x01e00000081879f0 */ /* 0x000fe60008001818 */
[----:B------:R-:W-:Y:S02]  /*1580*/  WARPGROUP.DEPBAR.LE gsb0, 0x1 ;  /* 0x00008000000079c5 */ /* 0x000fe40000010100 */
[----:B------:R-:W-:Y:S06]  /*1590*/  BAR.SYNC.DEFER_BLOCKING 0x0 ;  /* 0x0000000000007b1d */ /* 0x000fec0000010000 */
[----:B------:R-:W-:Y:S01]  /*15a0*/  @!PT LDS RZ, [RZ] ;  /* 0x00000000fffff984 */ /* 0x000fe20000000800 */
[----:B------:R-:W-:Y:S01]  /*15b0*/  @!PT LDS RZ, [RZ] ;  /* 0x00000000fffff984 */ /* 0x000fe20000000800 */
[----:B------:R-:W-:Y:S01]  /*15c0*/  @!PT LDS RZ, [RZ] ;  /* 0x00000000fffff984 */ /* 0x000fe20000000800 */
[----:B------:R1:W-:Y:S04]  /*15d0*/  LDGSTS.E.BYPASS.128 [R11], desc[UR18][R8.64], !P0 ;  /* 0x00000000080b7fae */ /* 0x0003e8000c101c52 */
[----:B------:R2:W-:Y:S04]  /*15e0*/  LDGSTS.E.BYPASS.128 [R113], desc[UR18][R12.64], !P0 ;  /* 0x000000000c717fae */ /* 0x0005e8000c101c52 */
[----:B------:R3:W-:Y:S01]  /*15f0*/  LDGSTS.E.BYPASS.128 [R115], desc[UR18][R2.64], !P0 ;  /* 0x0000000002737fae */ /* 0x0007e2000c101c52 */
[----:B-1----:R-:W-:-:S03]  /*1600*/  IADD3 R8, P2, R89, UR4, RZ ;  /* 0x0000000459087c10 */ /* 0x002fc6000ff5e0ff */
[----:B------:R1:W-:Y:S01]  /*1610*/  LDGSTS.E.BYPASS.128 [R117], desc[UR18][R4.64], !P0 ;  /* 0x0000000004757fae */ /* 0x0003e2000c101c52 */
[----:B------:R-:W-:Y:S02]  /*1620*/  IADD3.X R11, R20, UR5, RZ, P1, !PT ;  /* 0x00000005140b7c10 */ /* 0x000fe40008ffe4ff */
[----:B------:R-:W-:Y:S01]  /*1630*/  IADD3.X R9, R22, UR5, RZ, P2, !PT ;  /* 0x0000000516097c10 */ /* 0x000fe200097fe4ff */
[----:B------:R-:W0:Y:S01]  /*1640*/  LDGDEPBAR ;  /* 0x00000000000079af */ /* 0x000e220000000000 */
[----:B--2---:R-:W-:Y:S02]  /*1650*/  IADD3 R12, P2, R21, UR4, RZ ;  /* 0x00000004150c7c10 */ /* 0x004fe4000ff5e0ff */
[----:B------:R-:W-:Y:S01]  /*1660*/  LEA R113, R101, UR6, 0x1 ;  /* 0x0000000665717c11 */ /* 0x000fe2000f8e08ff */
[----:B------:R2:W-:Y:S01]  /*1670*/  LDGSTS.E.BYPASS.128 [R119], desc[UR18][R6.64], !P0 ;  /* 0x0000000006777fae */ /* 0x0005e2000c101c52 */
[----:B---3--:R-:W-:Y:S02]  /*1680*/  IADD3 R2, P1, R19, UR4, RZ ;  /* 0x0000000413027c10 */ /* 0x008fe4000ff3e0ff */
[----:B------:R-:W-:Y:S01]  /*1690*/  LEA R115, R102, UR6, 0x1 ;  /* 0x0000000666737c11 */ /* 0x000fe2000f8e08ff */
[----:B------:R3:W-:Y:S01]  /*16a0*/  LDGSTS.E.BYPASS.128 [R113], desc[UR18][R8.64], !P0 ;  /* 0x0000000008717fae */ /* 0x0007e2000c101c52 */
[----:B------:R-:W-:-:S02]  /*16b0*/  IADD3.X R13, R18, UR5, RZ, P2, !PT ;  /* 0x00000005120d7c10 */ /* 0x000fc400097fe4ff */
[----:B-1----:R-:W-:Y:S01]  /*16c0*/  IADD3 R4, P2, R17, UR4, RZ ;  /* 0x0000000411047c10 */ /* 0x002fe2000ff5e0ff */
[----:B------:R1:W-:Y:S01]  /*16d0*/  LDGSTS.E.BYPASS.128 [R115], desc[UR18][R10.64], !P0 ;  /* 0x000000000a737fae */ /* 0x0003e2000c101c52 */
[----:B------:R-:W-:Y:S02]  /*16e0*/  IADD3.X R3, R16, UR5, RZ, P1, !PT ;  /* 0x0000000510037c10 */ /* 0x000fe40008ffe4ff */
[----:B------:R-:W-:Y:S02]  /*16f0*/  LEA R117, R103, UR6, 0x1 ;  /* 0x0000000667757c11 */ /* 0x000fe4000f8e08ff */
[----:B--2---:R-:W-:Y:S02]  /*1700*/  IADD3 R6, P1, R15, UR4, RZ ;  /* 0x000000040f067c10 */ /* 0x004fe4000ff3e0ff */
[----:B------:R-:W-:Y:S01]  /*1710*/  LEA R119, R104, UR6, 0x1 ;  /* 0x0000000668777c11 */ /* 0x000fe2000f8e08ff */
[----:B------:R2:W-:Y:S01]  /*1720*/  LDGSTS.E.BYPASS.128 [R117], desc[UR18][R12.64], !P0 ;  /* 0x000000000c757fae */ /* 0x0005e2000c101c52 */
[----:B---3--:R-:W-:Y:S01]  /*1730*/  IADD3 R8, P3, R14, UR4, RZ ;  /* 0x000000040e087c10 */ /* 0x008fe2000ff7e0ff */
[----:B------:R-:W-:Y:S01]  /*1740*/  UIADD3 UR4, UP0, UR4, 0x80, URZ ;  /* 0x0000008004047890 */ /* 0x000fe2000ff1e03f */
[----:B------:R-:W-:Y:S01]  /*1750*/  IADD3.X R5, R0, UR5, RZ, P2, !PT ;  /* 0x0000000500057c10 */ /* 0x000fe200097fe4ff */
[----:B------:R2:W-:Y:S01]  /*1760*/  LDGSTS.E.BYPASS.128 [R119], desc[UR18][R2.64], !P0 ;  /* 0x0000000002777fae */ /* 0x0005e2000c101c52 */
[----:B------:R-:W-:-:S02]  /*1770*/  LEA R113, R105, UR6, 0x1 ;  /* 0x0000000669717c11 */ /* 0x000fc4000f8e08ff */
[----:B------:R-:W-:Y:S02]  /*1780*/  IADD3.X R7, R109, UR5, RZ, P1, !PT ;  /* 0x000000056d077c10 */ /* 0x000fe40008ffe4ff */
[----:B-1----:R-:W-:Y:S01]  /*1790*/  LEA R11, R106, UR6, 0x1 ;  /* 0x000000066a0b7c11 */ /* 0x002fe2000f8e08ff */
[----:B------:R2:W-:Y:S01]  /*17a0*/  LDGSTS.E.BYPASS.128 [R113], desc[UR18][R4.64], !P0 ;  /* 0x0000000004717fae */ /* 0x0005e2000c101c52 */
[----:B------:R-:W-:Y:S01]  /*17b0*/  IADD3.X R9, R110, UR5, RZ, P3, !PT ;  /* 0x000000056e097c10 */ /* 0x000fe20009ffe4ff */
[----:B------:R-:W-:Y:S01]  /*17c0*/  UIADD3.X UR5, URZ, UR5, URZ, UP0, !UPT ;  /* 0x000000053f057290 */ /* 0x000fe200087fe43f */
[----:B------:R-:W-:Y:S01]  /*17d0*/  LEA R115, R107, UR6, 0x1 ;  /* 0x000000066b737c11 */ /* 0x000fe2000f8e08ff */
[----:B------:R2:W-:Y:S01]  /*17e0*/  LDGSTS.E.BYPASS.128 [R11], desc[UR18][R6.64], !P0 ;  /* 0x00000000060b7fae */ /* 0x0005e2000c101c52 */
[----:B------:R-:W-:-:S03]  /*17f0*/  UMOV UR6, UR16 ;  /* 0x0000001000067c82 */ /* 0x000fc60008000000 */
[----:B------:R2:W-:Y:S01]  /*1800*/  LDGSTS.E.BYPASS.128 [R115], desc[UR18][R8.64], !P0 ;  /* 0x0000000008737fae */ /* 0x0005e2000c101c52 */
[----:B------:R-:W-:-:S03]  /*1810*/  ISETP.GE.U32.AND P0, PT, R112, 0xbc0, PT ;  /* 0x00000bc07000780c */ /* 0x000fc60003f06070 */
[----:B------:R-:W0:Y:S10]  /*1820*/  LDGDEPBAR ;  /* 0x00000000000079af */ /* 0x000e340000000000 */
[----:B--2---:R-:W-:Y:S05]  /*1830*/  @!P0 BRA `(.L_x_0) ;  /* 0xfffffff800408947 */ /* 0x004fea000383ffff */
[----:B------:R-:W1:Y:S01]  /*1840*/  S2R R4, SR_TID.X ;  /* 0x0000000000047919 */ /* 0x000e620000002100 */
[----:B------:R-:W-:Y:S02]  /*1850*/  WARPGROUP.DEPBAR.LE gsb0, 0x0 ;  /* 0x00008000000079c5 */ /* 0x000fe40000010000 */
[----:B------:R-:W-:-:S04]  /*1860*/  DEPBAR.LE SB0, 0x0 ;  /* 0x000080000000791a */ /* 0x000fc80000000000 */
[----:B------:R-:W-:Y:S02]  /*1870*/  F2FP.BF16.F32.PACK_AB R24, R25, R24 ;  /* 0x000000181918723e */ /* 0x000fe400000010ff */
[----:B------:R-:W-:Y:S02]  /*1880*/  F2FP.BF16.F32.PACK_AB R25, R27, R26 ;  /* 0x0000001a1b19723e */ /* 0x000fe400000010ff */
[----:B------:R-:W-:Y:S02]  /*1890*/  F2FP.BF16.F32.PACK_AB R32, R33, R32 ;  /* 0x000000202120723e */ /* 0x000fe400000010ff */
[----:B------:R-:W-:Y:S02]  /*18a0*/  F2FP.BF16.F32.PACK_AB R26, R29, R28 ;  /* 0x0000001c1d1a723e */ /* 0x000fe400000010ff */
[----:B------:R-:W-:Y:S02]  /*18b0*/  F2FP.BF16.F32.PACK_AB R27, R31, R30 ;  /* 0x0000001e1f1b723e */ /* 0x000fe400000010ff */
[----:B------:R-:W-:-:S02]  /*18c0*/  F2FP.BF16.F32.PACK_AB R33, R35, R34 ;  /* 0x000000222321723e */ /* 0x000fc400000010ff */
[----:B------:R-:W-:Y:S02]  /*18d0*/  F2FP.BF16.F32.PACK_AB R40, R41, R40 ;  /* 0x000000282928723e */ /* 0x000fe400000010ff */
[----:B------:R-:W-:Y:S02]  /*18e0*/  F2FP.BF16.F32.PACK_AB R34, R37, R36 ;  /* 0x000000242522723e */ /* 0x000fe400000010ff */
[----:B------:R-:W-:Y:S02]  /*18f0*/  F2FP.BF16.F32.PACK_AB R35, R39, R38 ;  /* 0x000000262723723e */ /* 0x000fe400000010ff */
[----:B------:R-:W-:Y:S02]  /*1900*/  F2FP.BF16.F32.PACK_AB R41, R43, R42 ;  /* 0x0000002a2b29723e */ /* 0x000fe400000010ff */
[----:B------:R-:W-:Y:S02]  /*1910*/  F2FP.BF16.F32.PACK_AB R48, R49, R48 ;  /* 0x000000303130723e */ /* 0x000fe400000010ff */
[----:B------:R-:W-:-:S02]  /*1920*/  F2FP.BF16.F32.PACK_AB R42, R45, R44 ;  /* 0x0000002c2d2a723e */ /* 0x000fc400000010ff */
[----:B------:R-:W-:Y:S02]  /*1930*/  F2FP.BF16.F32.PACK_AB R43, R47, R46 ;  /* 0x0000002e2f2b723e */ /* 0x000fe400000010ff */
[--C-:B-1----:R-:W-:Y:S02]  /*1940*/  SHF.R.U32.HI R2, RZ, 0x1, R4.reuse ;  /* 0x00000001ff027819 */ /* 0x102fe40000011604 */
[----:B------:R-:W-:Y:S02]  /*1950*/  SHF.R.U32.HI R5, RZ, 0x5, R4 ;  /* 0x00000005ff057819 */ /* 0x000fe40000011604 */
[----:B------:R-:W-:Y:S02]  /*1960*/  LOP3.LUT R0, R4, 0xf, RZ, 0xc0, !PT ;  /* 0x0000000f04007812 */ /* 0x000fe400078ec0ff */
[----:B------:R-:W-:Y:S02]  /*1970*/  LOP3.LUT R3, R2, 0x8, RZ, 0xc0, !PT ;  /* 0x0000000802037812 */ /* 0x000fe400078ec0ff */
[----:B------:R-:W-:-:S02]  /*1980*/  LOP3.LUT R2, R5, 0x3, RZ, 0xc0, !PT ;  /* 0x0000000305027812 */ /* 0x000fc400078ec0ff */
[----:B------:R-:W-:Y:S01]  /*1990*/  SHF.R.U32.HI R6, RZ, 0x4, R4 ;  /* 0x00000004ff067819 */ /* 0x000fe20000011604 */
[----:B------:R-:W-:Y:S01]  /*19a0*/  IMAD R3, R0, 0x88, R3 ;  /* 0x0000008800037824 */ /* 0x000fe200078e0203 */
[----:B------:R-:W-:Y:S01]  /*19b0*/  F2FP.BF16.F32.PACK_AB R49, R51, R50 ;  /* 0x000000323331723e */ /* 0x000fe200000010ff */
[----:B------:R-:W-:Y:S01]  /*19c0*/  IMAD.SHL.U32 R5, R2, 0x2, RZ ;  /* 0x0000000202057824 */ /* 0x000fe200078e00ff */
[----:B------:R-:W-:Y:S01]  /*19d0*/  SGXT.U32 R0, R6, 0x1 ;  /* 0x000000010600781a */ /* 0x000fe20000000000 */
[----:B------:R-:W-:Y:S01]  /*19e0*/  IMAD.SHL.U32 R6, R4, 0x8, RZ ;  /* 0x0000000804067824 */ /* 0x000fe200078e00ff */
[----:B------:R-:W-:Y:S01]  /*19f0*/  F2FP.BF16.F32.PACK_AB R56, R57, R56 ;  /* 0x000000383938723e */ /* 0x000fe200000010ff */
[----:B------:R-:W-:Y:S01]  /*1a00*/  IMAD R3, R2, 0x880, R3 ;  /* 0x0000088002037824 */ /* 0x000fe200078e0203 */
[----:B------:R-:W-:Y:S02]  /*1a10*/  LOP3.LUT R5, R5, R0, RZ, 0xfc, !PT ;  /* 0x0000000005057212 */ /* 0x000fe400078efcff */
[----:B------:R-:W-:-:S02]  /*1a20*/  LOP3.LUT R0, R6, 0x78, RZ, 0xc0, !PT ;  /* 0x0000007806007812 */ /* 0x000fc400078ec0ff */
[----:B------:R-:W-:Y:S02]  /*1a30*/  F2FP.BF16.F32.PACK_AB R50, R53, R52 ;  /* 0x000000343532723e */ /* 0x000fe400000010ff */
[----:B------:R-:W-:Y:S01]  /*1a40*/  F2FP.BF16.F32.PACK_AB R51, R55, R54 ;  /* 0x000000363733723e */ /* 0x000fe200000010ff */
[----:B------:R-:W-:Y:S01]  /*1a50*/  IMAD R5, R5, 0x88, R0 ;  /* 0x0000008805057824 */ /* 0x000fe200078e0200 */
[----:B------:R-:W-:Y:S01]  /*1a60*/  LEA R0, R3, UR14, 0x1 ;  /* 0x0000000e03007c11 */ /* 0x000fe2000f8e08ff */
[----:B------:R-:W-:Y:S01]  /*1a70*/  BAR.SYNC.DEFER_BLOCKING 0x0 ;  /* 0x0000000000007b1d */ /* 0x000fe20000010000 */
[----:B------:R-:W-:Y:S02]  /*1a80*/  F2FP.BF16.F32.PACK_AB R57, R59, R58 ;  /* 0x0000003a3b39723e */ /* 0x000fe400000010ff */
[----:B------:R-:W-:Y:S02]  /*1a90*/  F2FP.BF16.F32.PACK_AB R64, R65, R64 ;  /* 0x000000404140723e */ /* 0x000fe400000010ff */
[----:B------:R-:W-:-:S03]  /*1aa0*/  F2FP.BF16.F32.PACK_AB R58, R61, R60 ;  /* 0x0000003c3d3a723e */ /* 0x000fc600000010ff */
[----:B------:R-:W1:Y:S01]  /*1ab0*/  LDC.64 R2, c[0x0][0x220] ;  /* 0x00008800ff027b82 */ /* 0x000e620000000a00 */
        /* <DEDUP_REMOVED lines=8> */
[----:B------:R-:W-:Y:S01]  /*1b40*/  F2FP.BF16.F32.PACK_AB R75, R79, R78 ;  /* 0x0000004e4f4b723e */ /* 0x000fe200000010ff */
[----:B------:R2:W-:Y:S01]  /*1b50*/  STSM.16.M88.4 [R0], R24 ;  /* 0x0000001800007844 */ /* 0x0005e20000000200 */
[----:B------:R-:W-:Y:S02]  /*1b60*/  F2FP.BF16.F32.PACK_AB R81, R83, R82 ;  /* 0x000000525351723e */ /* 0x000fe400000010ff */
[----:B------:R-:W-:Y:S01]  /*1b70*/  F2FP.BF16.F32.PACK_AB R82, R85, R84 ;  /* 0x000000545552723e */ /* 0x000fe200000010ff */
[----:B------:R3:W-:Y:S01]  /*1b80*/  STSM.16.M88.4 [R0+0x20], R32 ;  /* 0x0000202000007844 */ /* 0x0007e20000000200 */
[----:B------:R-:W-:-:S02]  /*1b90*/  F2FP.BF16.F32.PACK_AB R83, R87, R86 ;  /* 0x000000565753723e */ /* 0x000fc400000010ff */
[----:B------:R-:W-:Y:S01]  /*1ba0*/  LEA R36, R5, UR14, 0x1 ;  /* 0x0000000e05247c11 */ /* 0x000fe2000f8e08ff */
[----:B------:R-:W-:Y:S01]  /*1bb0*/  STSM.16.M88.4 [R0+0x40], R40 ;  /* 0x0000402800007844 */ /* 0x000fe20000000200 */
[----:B------:R-:W-:Y:S02]  /*1bc0*/  SHF.R.U32.HI R5, RZ, 0x4, R4 ;  /* 0x00000004ff057819 */ /* 0x000fe40000011604 */
[----:B------:R-:W-:Y:S01]  /*1bd0*/  LOP3.LUT R99, R99, 0x78, R6, 0xf8, !PT ;  /* 0x0000007863637812 */ /* 0x000fe200078ef806 */
[----:B------:R-:W-:Y:S01]  /*1be0*/  STSM.16.M88.4 [R0+0x60], R48 ;  /* 0x0000603000007844 */ /* 0x000fe20000000200 */
[----:B------:R-:W-:Y:S02]  /*1bf0*/  SGXT.U32 R5, R5, 0x3 ;  /* 0x000000030505781a */ /* 0x000fe40000000000 */
[----:B------:R-:W-:Y:S01]  /*1c00*/  ISETP.GE.AND P0, PT, R99, 0xc00, PT ;  /* 0x00000c006300780c */ /* 0x000fe20003f06270 */
[----:B------:R-:W-:Y:S01]  /*1c10*/  STSM.16.M88.4 [R0+0x80], R56 ;  /* 0x0000803800007844 */ /* 0x000fe20000000200 */
[----:B------:R-:W-:-:S03]  /*1c20*/  LOP3.LUT R100, R5, R100, RZ, 0xfc, !PT ;  /* 0x0000006405647212 */ /* 0x000fc600078efcff */
[----:B------:R-:W-:Y:S01]  /*1c30*/  STSM.16.M88.4 [R0+0xa0], R64 ;  /* 0x0000a04000007844 */ /* 0x000fe20000000200 */
[C---:B------:R-:W-:Y:S01]  /*1c40*/  ISETP.LT.AND P1, PT, R100.reuse, 0x1000, !P0 ;  /* 0x000010006400780c */ /* 0x040fe20004721270 */
[C---:B------:R-:W-:Y:S01]  /*1c50*/  IMAD R99, R100.reuse, 0xc00, R99 ;  /* 0x00000c0064637824 */ /* 0x040fe200078e0263 */
[C---:B--2---:R-:W-:Y:S01]  /*1c60*/  LOP3.LUT R25, R100.reuse, 0x10, RZ, 0xfc, !PT ;  /* 0x0000001064197812 */ /* 0x044fe200078efcff */
[----:B------:R-:W-:Y:S01]  /*1c70*/  STSM.16.M88.4 [R0+0xc0], R72 ;  /* 0x0000c04800007844 */ /* 0x000fe20000000200 */
[C---:B------:R-:W-:Y:S01]  /*1c80*/  LOP3.LUT R24, R100.reuse, 0x18, RZ, 0xfc, !PT ;  /* 0x0000001864187812 */ /* 0x040fe200078efcff */
[----:B------:R-:W-:Y:S01]  /*1c90*/  VIADD R27, R99, 0x6000 ;  /* 0x00006000631b7836 */ /* 0x000fe20000000000 */
[----:B------:R-:W-:Y:S01]  /*1ca0*/  LOP3.LUT R26, R100, 0x8, RZ, 0xfc, !PT ;  /* 0x00000008641a7812 */ /* 0x000fe200078efcff */
[----:B------:R2:W-:Y:S01]  /*1cb0*/  STSM.16.M88.4 [R0+0xe0], R80 ;  /* 0x0000e05000007844 */ /* 0x0005e20000000200 */
[----:B------:R-:W-:Y:S01]  /*1cc0*/  ISETP.LT.AND P5, PT, R25, 0x1000, !P0 ;  /* 0x000010001900780c */ /* 0x000fe200047a1270 */
[C---:B------:R-:W-:Y:S01]  /*1cd0*/  VIADD R29, R99.reuse, 0xc000 ;  /* 0x0000c000631d7836 */ /* 0x040fe20000000000 */
[----:B------:R-:W-:Y:S01]  /*1ce0*/  ISETP.LT.AND P4, PT, R24, 0x1000, !P0 ;  /* 0x000010001800780c */ /* 0x000fe20004781270 */
[----:B------:R-:W-:Y:S01]  /*1cf0*/  BAR.SYNC.DEFER_BLOCKING 0x0 ;  /* 0x0000000000007b1d */ /* 0x000fe20000010000 */
[----:B-1----:R-:W-:Y:S01]  /*1d00*/  IMAD.WIDE R24, R99, 0x2, R2 ;  /* 0x0000000263187825 */ /* 0x002fe200078e0202 */
[----:B------:R-:W-:-:S02]  /*1d10*/  ISETP.LT.AND P6, PT, R26, 0x1000, !P0 ;  /* 0x000010001a00780c */ /* 0x000fc400047c1270 */
[----:B------:R-:W-:Y:S01]  /*1d20*/  LOP3.LUT R28, R100, 0x28, RZ, 0xfc, !PT ;  /* 0x00000028641c7812 */ /* 0x000fe200078efcff */
[C---:B------:R-:W-:Y:S02]  /*1d30*/  VIADD R31, R99.reuse, 0x12000 ;  /* 0x00012000631f7836 */ /* 0x040fe40000000000 */
[----:B---3--:R-:W-:Y:S01]  /*1d40*/  VIADD R33, R99, 0x18000 ;  /* 0x0001800063217836 */ /* 0x008fe20000000000 */
[----:B------:R-:W-:Y:S01]  /*1d50*/  ISETP.LT.AND P2, PT, R28, 0x1000, !P0 ;  /* 0x000010001c00780c */ /* 0x000fe20004741270 */
[----:B------:R-:W-:Y:S01]  /*1d60*/  IMAD.WIDE R26, R27, 0x2, R2 ;  /* 0x000000021b1a7825 */ /* 0x000fe200078e0202 */
[----:B--2---:R-:W-:-:S03]  /*1d70*/  LOP3.LUT R0, R100, 0x20, RZ, 0xfc, !PT ;  /* 0x0000002064007812 */ /* 0x004fc600078efcff */
[C---:B------:R-:W-:Y:S02]  /*1d80*/  VIADD R35, R99.reuse, 0x1e000 ;  /* 0x0001e00063237836 */ /* 0x040fe40000000000 */
[----:B------:R-:W-:Y:S01]  /*1d90*/  VIADD R37, R99, 0x24000 ;  /* 0x0002400063257836 */ /* 0x000fe20000000000 */
[----:B------:R-:W-:Y:S01]  /*1da0*/  ISETP.LT.AND P3, PT, R0, 0x1000, !P0 ;  /* 0x000010000000780c */ /* 0x000fe20004761270 */
[--C-:B------:R-:W-:Y:S01]  /*1db0*/  IMAD.WIDE R28, R29, 0x2, R2.reuse ;  /* 0x000000021d1c7825 */ /* 0x100fe200078e0202 */
[C---:B------:R-:W-:Y:S02]  /*1dc0*/  LOP3.LUT R0, R100.reuse, 0x30, RZ, 0xfc, !PT ;  /* 0x0000003064007812 */ /* 0x040fe400078efcff */
[----:B------:R-:W-:Y:S01]  /*1dd0*/  LOP3.LUT R100, R100, 0x38, RZ, 0xfc, !PT ;  /* 0x0000003864647812 */ /* 0x000fe200078efcff */
[----:B------:R-:W-:Y:S01]  /*1de0*/  IMAD.WIDE R30, R31, 0x2, R2 ;  /* 0x000000021f1e7825 */ /* 0x000fe200078e0202 */
[----:B------:R-:W1:Y:S04]  /*1df0*/  LDS.128 R44, [R36] ;  /* 0x00000000242c7984 */ /* 0x000e680000000c00 */
[----:B------:R-:W2:Y:S04]  /*1e00*/  LDS.128 R52, [R36+0x880] ;  /* 0x0008800024347984 */ /* 0x000ea80000000c00 */
[----:B------:R-:W3:Y:S04]  /*1e10*/  LDS.128 R20, [R36+0x1100] ;  /* 0x0011000024147984 */ /* 0x000ee80000000c00 */
[----:B------:R-:W4:Y:S04]  /*1e20*/  LDS.128 R16, [R36+0x1980] ;  /* 0x0019800024107984 */ /* 0x000f280000000c00 */
[----:B------:R-:W5:Y:S04]  /*1e30*/  LDS.128 R12, [R36+0x2200] ;  /* 0x00220000240c7984 */ /* 0x000f680000000c00 */
[----:B------:R-:W5:Y:S04]  /*1e40*/  LDS.128 R8, [R36+0x2a80] ;  /* 0x002a800024087984 */ /* 0x000f680000000c00 */
[----:B------:R-:W5:Y:S04]  /*1e50*/  LDS.128 R4, [R36+0x3300] ;  /* 0x0033000024047984 */ /* 0x000f680000000c00 */
[----:B-1----:R1:W-:Y:S01]  /*1e60*/  @P1 STG.E.128 desc[UR18][R24.64], R44 ;  /* 0x0000002c18001986 */ /* 0x0023e2000c101d12 */
[----:B------:R-:W-:-:S02]  /*1e70*/  ISETP.LT.AND P1, PT, R0, 0x1000, !P0 ;  /* 0x000010000000780c */ /* 0x000fc40004721270 */
[----:B------:R-:W-:Y:S01]  /*1e80*/  ISETP.LT.AND P0, PT, R100, 0x1000, !P0 ;  /* 0x000010006400780c */ /* 0x000fe20004701270 */
[----:B--2---:R2:W-:Y:S04]  /*1e90*/  @P6 STG.E.128 desc[UR18][R26.64], R52 ;  /* 0x000000341a006986 */ /* 0x0045e8000c101d12 */
[----:B---3--:R2:W-:Y:S04]  /*1ea0*/  @P5 STG.E.128 desc[UR18][R28.64], R20 ;  /* 0x000000141c005986 */ /* 0x0085e8000c101d12 */
[----:B----4-:R2:W-:Y:S01]  /*1eb0*/  @P4 STG.E.128 desc[UR18][R30.64], R16 ;  /* 0x000000101e004986 */ /* 0x0105e2000c101d12 */
[----:B-1----:R-:W-:-:S04]  /*1ec0*/  IMAD.WIDE R24, R33, 0x2, R2 ;  /* 0x0000000221187825 */ /* 0x002fc800078e0202 */
[--C-:B------:R-:W-:Y:S01]  /*1ed0*/  IMAD.WIDE R32, R35, 0x2, R2.reuse ;  /* 0x0000000223207825 */ /* 0x100fe200078e0202 */
[----:B-----5:R2:W-:Y:S03]  /*1ee0*/  @P3 STG.E.128 desc[UR18][R24.64], R12 ;  /* 0x0000000c18003986 */ /* 0x0205e6000c101d12 */
[----:B------:R-:W-:Y:S01]  /*1ef0*/  IMAD.WIDE R34, R37, 0x2, R2 ;  /* 0x0000000225227825 */ /* 0x000fe200078e0202 */
[----:B------:R2:W-:Y:S04]  /*1f00*/  @P2 STG.E.128 desc[UR18][R32.64], R8 ;  /* 0x0000000820002986 */ /* 0x0005e8000c101d12 */
[----:B------:R2:W-:Y:S01]  /*1f10*/  @P1 STG.E.128 desc[UR18][R34.64], R4 ;  /* 0x0000000422001986 */ /* 0x0005e2000c101d12 */
[----:B------:R-:W-:Y:S05]  /*1f20*/  @!P0 EXIT ;  /* 0x000000000000894d */ /* 0x000fea0003800000 */
[----:B------:R-:W1:Y:S01]  /*1f30*/  LDS.128 R36, [R36+0x3b80] ;  /* 0x003b800024247984 */ /* 0x000e620000000c00 */
[----:B------:R-:W-:-:S04]  /*1f40*/  VIADD R99, R99, 0x2a000 ;  /* 0x0002a00063637836 */ /* 0x000fc80000000000 */
[----:B------:R-:W-:-:S05]  /*1f50*/  IMAD.WIDE R2, R99, 0x2, R2 ;  /* 0x0000000263027825 */ /* 0x000fca00078e0202 */
[----:B-1----:R-:W-:Y:S01]  /*1f60*/  STG.E.128 desc[UR18][R2.64], R36 ;  /* 0x0000002402007986 */ /* 0x002fe2000c101d12 */
[----:B------:R-:W-:Y:S05]  /*1f70*/  EXIT ;  /* 0x000000000000794d */ /* 0x000fea0003800000 */
.L_x_1:
[----:B------:R-:W-:-:S00]  /*1f80*/  BRA `(.L_x_1) ;  /* 0xfffffffc00fc7947 */ /* 0x000fc0000383ffff */
[----:B------:R-:W-:-:S00]  /*1f90*/  NOP ;  /* 0x0000000000007918 */ /* 0x000fc00000000000 */
        /* <DEDUP_REMOVED lines=14> */
.L_x_2:


//--------------------- .nv.shared.triton_mm      --------------------------
	.section	.nv.shared.triton_mm,"aw",@nobits
	.sectionflags	@""
	.align	16
	.zero		1024


//--------------------- .nv.constant0.triton_mm   --------------------------
	.section	.nv.constant0.triton_mm,"a",@progbits
	.sectionflags	@""
	.align	4
.nv.constant0.triton_mm:
	.zero		556
